	.target	sm_90a

	.elftype	@"ET_EXEC"


//--------------------- .note.nv.tkinfo           --------------------------
	.section	.note.nv.tkinfo,"",@"SHT_NOTE"
	.sectionflags	@"SHF_NOTE_NV_TKINFO"
	.tkinfo
        /*0018*/ 	.word	0x00000002
        /*0030*/ 	.string	""
        /*0030*/ 	.string	"ptxas"
        /*0030*/ 	.string	"Cuda compilation tools, release 13.0, V13.0.88"
        /*0030*/ 	.string	"Build cuda_13.0.r13.0/compiler.36424714_0"
        /*0030*/ 	.string	"-v  -suppress-debug-info  -lineinfo  -arch sm_90a "



//--------------------- .note.nv.cuinfo           --------------------------
	.section	.note.nv.cuinfo,"",@"SHT_NOTE"
	.sectionflags	@"SHF_NOTE_NV_CUINFO"
        /*0018*/ 	.short	0x0002
        /*001a*/ 	.short	0x005a
        /*001c*/ 	.short	0x0082
	.zero		2


//--------------------- .nv.info                  --------------------------
	.section	.nv.info,"",@"SHT_CUDA_INFO"
	.align	4


	//----- nvinfo : EIATTR_REGCOUNT
	.align		4
        /*0000*/ 	.byte	0x04, 0x2f
        /*0002*/ 	.short	(.L_1 - .L_0)
	.align		4
.L_0:
        /*0004*/ 	.word	index@(matmul_kernel)
        /*0008*/ 	.word	0x000000ff


	//----- nvinfo : EIATTR_FRAME_SIZE
	.align		4
.L_1:
        /*000c*/ 	.byte	0x04, 0x11
        /*000e*/ 	.short	(.L_3 - .L_2)
	.align		4
.L_2:
        /*0010*/ 	.word	index@(matmul_kernel)
        /*0014*/ 	.word	0x00000130


	//----- nvinfo : EIATTR_MIN_STACK_SIZE
	.align		4
.L_3:
        /*0018*/ 	.byte	0x04, 0x12
        /*001a*/ 	.short	(.L_5 - .L_4)
	.align		4
.L_4:
        /*001c*/ 	.word	index@(matmul_kernel)
        /*0020*/ 	.word	0x00000130
.L_5:


//--------------------- .nv.compat                --------------------------
	.section	.nv.compat,"",@"SHT_CUDA_COMPAT_INFO"
	.align	4
        /*0000*/ 	.byte	0x02, 0x09, 0x01, 0x00, 0x02, 0x02, 0x04, 0x00, 0x02, 0x05, 0x05, 0x00, 0x03, 0x07, 0x01, 0x01
        /*0010*/ 	.byte	0x02, 0x03, 0x00, 0x00, 0x02, 0x06, 0x01, 0x00, 0x04, 0x0b, 0x08, 0x00, 0x00, 0x00, 0x00, 0x00
        /*0020*/ 	.byte	0x00, 0x00, 0x00, 0x00


//--------------------- .nv.info.matmul_kernel    --------------------------
	.section	.nv.info.matmul_kernel,"",@"SHT_CUDA_INFO"
	.sectionflags	@""
	.align	4


	//----- nvinfo : EIATTR_CUDA_API_VERSION
	.align		4
        /*0000*/ 	.byte	0x04, 0x37
        /*0002*/ 	.short	(.L_7 - .L_6)
.L_6:
        /*0004*/ 	.word	0x00000082


	//----- nvinfo : EIATTR_KPARAM_INFO
	.align		4
.L_7:
        /*0008*/ 	.byte	0x04, 0x17
        /*000a*/ 	.short	(.L_9 - .L_8)
.L_8:
        /*000c*/ 	.word	0x00000000
        /*0010*/ 	.short	0x000d
        /*0012*/ 	.short	0x0048
        /*0014*/ 	.byte	0x00, 0xf4, 0x21, 0x00


	//----- nvinfo : EIATTR_KPARAM_INFO
	.align		4
.L_9:
        /*0018*/ 	.byte	0x04, 0x17
        /*001a*/ 	.short	(.L_11 - .L_10)
.L_10:
        /*001c*/ 	.word	0x00000000
        /*0020*/ 	.short	0x000c
        /*0022*/ 	.short	0x0040
        /*0024*/ 	.byte	0x00, 0xf4, 0x21, 0x00


	//----- nvinfo : EIATTR_KPARAM_INFO
	.align		4
.L_11:
        /*0028*/ 	.byte	0x04, 0x17
        /*002a*/ 	.short	(.L_13 - .L_12)
.L_12:
        /*002c*/ 	.word	0x00000000
        /*0030*/ 	.short	0x000b
        /*0032*/ 	.short	0x0038
        /*0034*/ 	.byte	0x00, 0xf0, 0x11, 0x00


	//----- nvinfo : EIATTR_KPARAM_INFO
	.align		4
.L_13:
        /*0038*/ 	.byte	0x04, 0x17
        /*003a*/ 	.short	(.L_15 - .L_14)
.L_14:
        /*003c*/ 	.word	0x00000000
        /*0040*/ 	.short	0x000a
        /*0042*/ 	.short	0x0034
        /*0044*/ 	.byte	0x00, 0xf0, 0x11, 0x00


	//----- nvinfo : EIATTR_KPARAM_INFO
	.align		4
.L_15:
        /*0048*/ 	.byte	0x04, 0x17
        /*004a*/ 	.short	(.L_17 - .L_16)
.L_16:
        /*004c*/ 	.word	0x00000000
        /*0050*/ 	.short	0x0009
        /*0052*/ 	.short	0x0030
        /*0054*/ 	.byte	0x00, 0xf0, 0x11, 0x00


	//----- nvinfo : EIATTR_KPARAM_INFO
	.align		4
.L_17:
        /*0058*/ 	.byte	0x04, 0x17
        /*005a*/ 	.short	(.L_19 - .L_18)
.L_18:
        /*005c*/ 	.word	0x00000000
        /*0060*/ 	.short	0x0008
        /*0062*/ 	.short	0x002c
        /*0064*/ 	.byte	0x00, 0xf0, 0x11, 0x00


	//----- nvinfo : EIATTR_KPARAM_INFO
	.align		4
.L_19:
        /*0068*/ 	.byte	0x04, 0x17
        /*006a*/ 	.short	(.L_21 - .L_20)
.L_20:
        /*006c*/ 	.word	0x00000000
        /*0070*/ 	.short	0x0007
        /*0072*/ 	.short	0x0028
        /*0074*/ 	.byte	0x00, 0xf0, 0x11, 0x00


	//----- nvinfo : EIATTR_KPARAM_INFO
	.align		4
.L_21:
        /*0078*/ 	.byte	0x04, 0x17
        /*007a*/ 	.short	(.L_23 - .L_22)
.L_22:
        /*007c*/ 	.word	0x00000000
        /*0080*/ 	.short	0x0006
        /*0082*/ 	.short	0x0024
        /*0084*/ 	.byte	0x00, 0xf0, 0x11, 0x00


	//----- nvinfo : EIATTR_KPARAM_INFO
	.align		4
.L_23:
        /*0088*/ 	.byte	0x04, 0x17
        /*008a*/ 	.short	(.L_25 - .L_24)
.L_24:
        /*008c*/ 	.word	0x00000000
        /*0090*/ 	.short	0x0005
        /*0092*/ 	.short	0x0020
        /*0094*/ 	.byte	0x00, 0xf0, 0x11, 0x00


	//----- nvinfo : EIATTR_KPARAM_INFO
	.align		4
.L_25:
        /*0098*/ 	.byte	0x04, 0x17
        /*009a*/ 	.short	(.L_27 - .L_26)
.L_26:
        /*009c*/ 	.word	0x00000000
        /*00a0*/ 	.short	0x0004
        /*00a2*/ 	.short	0x001c
        /*00a4*/ 	.byte	0x00, 0xf0, 0x11, 0x00


	//----- nvinfo : EIATTR_KPARAM_INFO
	.align		4
.L_27:
        /*00a8*/ 	.byte	0x04, 0x17
        /*00aa*/ 	.short	(.L_29 - .L_28)
.L_28:
        /*00ac*/ 	.word	0x00000000
        /*00b0*/ 	.short	0x0003
        /*00b2*/ 	.short	0x0018
        /*00b4*/ 	.byte	0x00, 0xf0, 0x11, 0x00


	//----- nvinfo : EIATTR_KPARAM_INFO
	.align		4
.L_29:
        /*00b8*/ 	.byte	0x04, 0x17
        /*00ba*/ 	.short	(.L_31 - .L_30)
.L_30:
        /*00bc*/ 	.word	0x00000000
        /*00c0*/ 	.short	0x0002
        /*00c2*/ 	.short	0x0010
        /*00c4*/ 	.byte	0x00, 0xf4, 0x21, 0x00


	//----- nvinfo : EIATTR_KPARAM_INFO
	.align		4
.L_31:
        /*00c8*/ 	.byte	0x04, 0x17
        /*00ca*/ 	.short	(.L_33 - .L_32)
.L_32:
        /*00cc*/ 	.word	0x00000000
        /*00d0*/ 	.short	0x0001
        /*00d2*/ 	.short	0x0008
        /*00d4*/ 	.byte	0x00, 0xf4, 0x21, 0x00


	//----- nvinfo : EIATTR_KPARAM_INFO
	.align		4
.L_33:
        /*00d8*/ 	.byte	0x04, 0x17
        /*00da*/ 	.short	(.L_35 - .L_34)
.L_34:
        /*00dc*/ 	.word	0x00000000
        /*00e0*/ 	.short	0x0000
        /*00e2*/ 	.short	0x0000
        /*00e4*/ 	.byte	0x00, 0xf4, 0x21, 0x00


	//----- nvinfo : EIATTR_EXPLICIT_CLUSTER
	.align		4
.L_35:
        /*00e8*/ 	.byte	0x01, 0x3e
	.zero		2


	//----- nvinfo : EIATTR_CTA_PER_CLUSTER
	.align		4
        /*00ec*/ 	.byte	0x04, 0x3d
        /*00ee*/ 	.short	(.L_37 - .L_36)
.L_36:
        /*00f0*/ 	.word	0x00000004
        /*00f4*/ 	.word	0x00000001
        /*00f8*/ 	.word	0x00000001


	//----- nvinfo : EIATTR_SPARSE_MMA_MASK
	.align		4
.L_37:
        /*00fc*/ 	.byte	0x03, 0x50
        /*00fe*/ 	.short	0x0000


	//----- nvinfo : EIATTR_MAXREG_COUNT
	.align		4
        /*0100*/ 	.byte	0x03, 0x1b
        /*0102*/ 	.short	0x00ff


	//----- nvinfo : EIATTR_NUM_BARRIERS
	.align		4
        /*0104*/ 	.byte	0x02, 0x4c
        /*0106*/ 	.byte	0x01
	.zero		1


	//----- nvinfo : EIATTR_ANNOTATIONS
	.align		4
        /*0108*/ 	.byte	0x04, 0x55
        /*010a*/ 	.short	(.L_39 - .L_38)


	//   ....[0]....
.L_38:
        /*010c*/ 	.word	0x00000001
        /*0110*/ 	.byte	0x60, 0x0a, 0x00, 0x00, 0x01, 0x00, 0x00, 0x00, 0x40, 0x27, 0x00, 0x00, 0x01, 0x00, 0x00, 0x00
        /* <DEDUP_REMOVED lines=86> */
        /*0680*/ 	.byte	0xe0, 0xa2, 0x00, 0x00, 0x01, 0x00, 0x00, 0x00, 0x50, 0xb1, 0x00, 0x00


	//----- nvinfo : EIATTR_MERCURY_ISA_VERSION
	.align		4
.L_39:
        /*068c*/ 	.byte	0x03, 0x5f
        /*068e*/ 	.short	0x0101


	//----- nvinfo : EIATTR_EXIT_INSTR_OFFSETS
	.align		4
        /*0690*/ 	.byte	0x04, 0x1c
        /*0692*/ 	.short	(.L_41 - .L_40)


	//   ....[0]....
.L_40:
        /*0694*/ 	.word	0x0000d110


	//   ....[1]....
        /*0698*/ 	.word	0x0000d130


	//----- nvinfo : EIATTR_REQNTID
	.align		4
.L_41:
        /*069c*/ 	.byte	0x04, 0x10
        /*069e*/ 	.short	(.L_43 - .L_42)
.L_42:
        /*06a0*/ 	.word	0x00000080
        /*06a4*/ 	.word	0x00000001
        /*06a8*/ 	.word	0x00000001


	//----- nvinfo : EIATTR_CBANK_PARAM_SIZE
	.align		4
.L_43:
        /*06ac*/ 	.byte	0x03, 0x19
        /*06ae*/ 	.short	0x0050


	//----- nvinfo : EIATTR_PARAM_CBANK
	.align		4
        /*06b0*/ 	.byte	0x04, 0x0a
        /*06b2*/ 	.short	(.L_45 - .L_44)
	.align		4
.L_44:
        /*06b4*/ 	.word	index@(.nv.constant0.matmul_kernel)
        /*06b8*/ 	.short	0x0210
        /*06ba*/ 	.short	0x0050


	//----- nvinfo : EIATTR_SW_WAR
	.align		4
.L_45:
        /*06bc*/ 	.byte	0x04, 0x36
        /*06be*/ 	.short	(.L_47 - .L_46)
.L_46:
        /*06c0*/ 	.word	0x00000008
.L_47:


//--------------------- .nv.callgraph             --------------------------
	.section	.nv.callgraph,"",@"SHT_CUDA_CALLGRAPH"
	.align	4
	.sectionentsize	8
	.align		4
        /*0000*/ 	.word	0x00000000
	.align		4
        /*0004*/ 	.word	0xffffffff
	.align		4
        /*0008*/ 	.word	0x00000000
	.align		4
        /*000c*/ 	.word	0xfffffffe
	.align		4
        /*0010*/ 	.word	0x00000000
	.align		4
        /*0014*/ 	.word	0xfffffffd
	.align		4
        /*0018*/ 	.word	0x00000000
	.align		4
        /*001c*/ 	.word	0xfffffffc


//--------------------- .text.matmul_kernel       --------------------------
	.section	.text.matmul_kernel,"ax",@progbits
	.align	128
        .global         matmul_kernel
        .type           matmul_kernel,@function
        .size           matmul_kernel,(.L_x_3 - matmul_kernel)
        .other          matmul_kernel,@"STO_CUDA_ENTRY STV_DEFAULT"
matmul_kernel:
.text.matmul_kernel:
[----:B------:R-:W1:Y:S08]  /*0000*/  LDC R1, c[0x0][0x28] ;  /* 0x00000a00ff017b82 */ /* 0x000e700000000800 */
[----:B------:R-:W2:Y:S01]  /*0010*/  LDC.64 R156, c[0x0][0x228] ;  /* 0x00008a00ff9c7b82 */ /* 0x000ea20000000a00 */
[----:B------:R-:W3:Y:S01]  /*0020*/  S2R R146, SR_TID.X ;  /* 0x0000000000927919 */ /* 0x000ee20000002100 */
[----:B------:R-:W-:Y:S01]  /*0030*/  ULDC.64 UR12, c[0x0][0x208] ;  /* 0x00008200000c7ab9 */ /* 0x000fe20000000a00 */
[----:B-1----:R-:W-:Y:S01]  /*0040*/  VIADD R1, R1, 0xfffffed0 ;  /* 0xfffffed001017836 */ /* 0x002fe20000000000 */
[----:B------:R-:W-:Y:S01]  /*0050*/  ULDC UR8, c[0x0][0x230] ;  /* 0x00008c0000087ab9 */ /* 0x000fe20000000800 */
[----:B------:R-:W1:Y:S01]  /*0060*/  S2R R89, SR_CgaCtaId ;  /* 0x0000000000597919 */ /* 0x000e620000008800 */
[----:B------:R-:W-:-:S02]  /*0070*/  ULDC.64 UR6, c[0x0][0x218] ;  /* 0x0000860000067ab9 */ /* 0x000fc40000000a00 */
[----:B------:R-:W4:Y:S08]  /*0080*/  S2UR UR4, SR_CTAID.X ;  /* 0x00000000000479c3 */ /* 0x000f300000002500 */
[----:B------:R-:W5:Y:S01]  /*0090*/  LDC.64 R142, c[0x0][0x238] ;  /* 0x00008e00ff8e7b82 */ /* 0x000f620000000a00 */
[----:B--2---:R-:W-:Y:S01]  /*00a0*/  VIADD R0, R157, 0xff ;  /* 0x000000ff9d007836 */ /* 0x004fe20000000000 */
[----:B------:R-:W-:-:S04]  /*00b0*/  IABS R10, R156 ;  /* 0x0000009c000a7213 */ /* 0x000fc80000000000 */
[----:B------:R-:W-:Y:S02]  /*00c0*/  SHF.R.S32.HI R3, RZ, 0x1f, R0 ;  /* 0x0000001fff037819 */ /* 0x000fe40000011400 */
[----:B----4-:R-:W-:Y:S01]  /*00d0*/  I2FP.F32.U32 R5, UR4 ;  /* 0x0000000400057c45 */ /* 0x010fe20008201000 */
[----:B------:R-:W-:Y:S01]  /*00e0*/  ULDC UR4, c[0x0][0x150] ;  /* 0x0000540000047ab9 */ /* 0x000fe20000000800 */
[----:B------:R-:W-:Y:S02]  /*00f0*/  LEA.HI R3, R3, R0, RZ, 0x8 ;  /* 0x0000000003037211 */ /* 0x000fe400078f40ff */
[----:B---3--:R-:W-:Y:S01]  /*0100*/  LOP3.LUT R88, R146, 0x7f, RZ, 0xc0, !PT ;  /* 0x0000007f92587812 */ /* 0x008fe200078ec0ff */
[----:B------:R-:W-:Y:S01]  /*0110*/  FMUL R5, R5, UR4 ;  /* 0x0000000405057c20 */ /* 0x000fe20008400000 */
[----:B------:R-:W-:Y:S01]  /*0120*/  SHF.R.S32.HI R3, RZ, 0x8, R3 ;  /* 0x00000008ff037819 */ /* 0x000fe20000011403 */
[----:B------:R-:W-:Y:S01]  /*0130*/  ULDC.64 UR4, c[0x0][0x210] ;  /* 0x0000840000047ab9 */ /* 0x000fe20000000a00 */
[----:B-----5:R-:W-:-:S02]  /*0140*/  IMAD R163, R142, 0xc, RZ ;  /* 0x0000000c8ea37824 */ /* 0x020fc400078e02ff */
[C---:B------:R-:W-:Y:S01]  /*0150*/  IMAD.SHL.U32 R95, R142.reuse, 0x2, RZ ;  /* 0x000000028e5f7824 */ /* 0x040fe200078e00ff */
[----:B------:R-:W2:Y:S01]  /*0160*/  F2I.U32.TRUNC.NTZ R5, R5 ;  /* 0x0000000500057305 */ /* 0x000ea2000020f000 */
[----:B------:R-:W-:Y:S02]  /*0170*/  IMAD.SHL.U32 R4, R3, 0x8, RZ ;  /* 0x0000000803047824 */ /* 0x000fe400078e00ff */
[C---:B------:R-:W-:Y:S02]  /*0180*/  IMAD R162, R142.reuse, 0x1c, RZ ;  /* 0x0000001c8ea27824 */ /* 0x040fe400078e02ff */
[C---:B------:R-:W-:Y:S01]  /*0190*/  IMAD R93, R142.reuse, 0x7, RZ ;  /* 0x000000078e5d7824 */ /* 0x040fe200078e02ff */
[----:B------:R-:W-:Y:S01]  /*01a0*/  IABS R7, R4 ;  /* 0x0000000400077213 */ /* 0x000fe20000000000 */
[C---:B------:R-:W-:Y:S02]  /*01b0*/  IMAD R161, R142.reuse, 0x24, RZ ;  /* 0x000000248ea17824 */ /* 0x040fe400078e02ff */
[C---:B------:R-:W-:Y:S01]  /*01c0*/  IMAD R94, R142.reuse, 0x6, RZ ;  /* 0x000000068e5e7824 */ /* 0x040fe200078e02ff */
[----:B------:R-:W3:Y:S01]  /*01d0*/  I2F.RP R0, R7 ;  /* 0x0000000700007306 */ /* 0x000ee20000209400 */
[----:B------:R-:W-:-:S02]  /*01e0*/  IMAD R91, R142, 0x9, RZ ;  /* 0x000000098e5b7824 */ /* 0x000fc400078e02ff */
[C---:B------:R-:W-:Y:S01]  /*01f0*/  IMAD.SHL.U32 R92, R142.reuse, 0x8, RZ ;  /* 0x000000088e5c7824 */ /* 0x040fe200078e00ff */
[----:B--2---:R-:W-:Y:S01]  /*0200*/  IABS R11, R5 ;  /* 0x00000005000b7213 */ /* 0x004fe20000000000 */
[C---:B------:R-:W-:Y:S02]  /*0210*/  IMAD R160, R142.reuse, 0x28, RZ ;  /* 0x000000288ea07824 */ /* 0x040fe400078e02ff */
[C---:B------:R-:W-:Y:S02]  /*0220*/  IMAD R219, R142.reuse, 0x88, RZ ;  /* 0x000000888edb7824 */ /* 0x040fe400078e02ff */
[C---:B------:R-:W-:Y:S02]  /*0230*/  IMAD R217, R142.reuse, 0x84, RZ ;  /* 0x000000848ed97824 */ /* 0x040fe400078e02ff */
[C---:B------:R-:W-:Y:S02]  /*0240*/  IMAD R221, R142.reuse, 0x8c, RZ ;  /* 0x0000008c8edd7824 */ /* 0x040fe400078e02ff */
[C---:B------:R-:W-:Y:S01]  /*0250*/  IMAD R251, R142.reuse, 0x23, RZ ;  /* 0x000000238efb7824 */ /* 0x040fe200078e02ff */
[----:B---3--:R-:W2:Y:S01]  /*0260*/  MUFU.RCP R0, R0 ;  /* 0x0000000000007308 */ /* 0x008ea20000001000 */
[----:B------:R-:W-:-:S02]  /*0270*/  IMAD R249, R142, 0x26, RZ ;  /* 0x000000268ef97824 */ /* 0x000fc400078e02ff */
[C---:B------:R-:W-:Y:S02]  /*0280*/  IMAD R250, R142.reuse, 0x25, RZ ;  /* 0x000000258efa7824 */ /* 0x040fe400078e02ff */
[C---:B------:R-:W-:Y:S02]  /*0290*/  IMAD R248, R142.reuse, 0x27, RZ ;  /* 0x000000278ef87824 */ /* 0x040fe400078e02ff */
[C---:B------:R-:W-:Y:S02]  /*02a0*/  IMAD R246, R142.reuse, 0x2a, RZ ;  /* 0x0000002a8ef67824 */ /* 0x040fe400078e02ff */
[C---:B------:R-:W-:Y:S02]  /*02b0*/  IMAD R247, R142.reuse, 0x29, RZ ;  /* 0x000000298ef77824 */ /* 0x040fe400078e02ff */
[C---:B------:R-:W-:Y:S02]  /*02c0*/  IMAD R245, R142.reuse, 0x2b, RZ ;  /* 0x0000002b8ef57824 */ /* 0x040fe400078e02ff */
[----:B------:R-:W-:-:S02]  /*02d0*/  IMAD R243, R142, 0x2e, RZ ;  /* 0x0000002e8ef37824 */ /* 0x000fc400078e02ff */
[----:B------:R-:W-:Y:S02]  /*02e0*/  IMAD R75, R142, 0xc0, RZ ;  /* 0x000000c08e4b7824 */ /* 0x000fe400078e02ff */
[----:B--2---:R-:W-:Y:S01]  /*02f0*/  VIADD R2, R0, 0xffffffe ;  /* 0x0ffffffe00027836 */ /* 0x004fe20000000000 */
[----:B------:R-:W-:Y:S01]  /*0300*/  IABS R0, R4 ;  /* 0x0000000400007213 */ /* 0x000fe20000000000 */
[C---:B------:R-:W-:Y:S02]  /*0310*/  IMAD R244, R142.reuse, 0x2d, RZ ;  /* 0x0000002d8ef47824 */ /* 0x040fe400078e02ff */
[----:B------:R2:W3:Y:S01]  /*0320*/  F2I.FTZ.U32.TRUNC.NTZ R3, R2 ;  /* 0x0000000200037305 */ /* 0x0004e2000021f000 */
[C---:B------:R-:W-:Y:S02]  /*0330*/  IMAD R73, R142.reuse, 0xbc, RZ ;  /* 0x000000bc8e497824 */ /* 0x040fe400078e02ff */
[----:B------:R-:W-:Y:S02]  /*0340*/  IMAD.MOV R0, RZ, RZ, -R0 ;  /* 0x000000ffff007224 */ /* 0x000fe400078e0a00 */
[----:B------:R-:W-:-:S02]  /*0350*/  IMAD R79, R142, 0xc8, RZ ;  /* 0x000000c88e4f7824 */ /* 0x000fc400078e02ff */
[C---:B------:R-:W-:Y:S02]  /*0360*/  IMAD R242, R142.reuse, 0x2f, RZ ;  /* 0x0000002f8ef27824 */ /* 0x040fe400078e02ff */
[----:B--2---:R-:W-:Y:S02]  /*0370*/  IMAD.MOV.U32 R2, RZ, RZ, RZ ;  /* 0x000000ffff027224 */ /* 0x004fe400078e00ff */
[C---:B------:R-:W-:Y:S02]  /*0380*/  IMAD R174, R142.reuse, 0x32, RZ ;  /* 0x000000328eae7824 */ /* 0x040fe400078e02ff */
[C---:B------:R-:W-:Y:S02]  /*0390*/  IMAD R77, R142.reuse, 0xc4, RZ ;  /* 0x000000c48e4d7824 */ /* 0x040fe400078e02ff */
[----:B---3--:R-:W-:Y:S02]  /*03a0*/  IMAD.MOV R6, RZ, RZ, -R3 ;  /* 0x000000ffff067224 */ /* 0x008fe400078e0a03 */
[----:B------:R-:W-:-:S02]  /*03b0*/  IMAD R241, R142, 0x31, RZ ;  /* 0x000000318ef17824 */ /* 0x000fc400078e02ff */
[----:B------:R-:W-:Y:S02]  /*03c0*/  IMAD R9, R6, R7, RZ ;  /* 0x0000000706097224 */ /* 0x000fe400078e02ff */
[----:B------:R-:W-:Y:S02]  /*03d0*/  IMAD R81, R142, 0xcc, RZ ;  /* 0x000000cc8e517824 */ /* 0x000fe400078e02ff */
[----:B------:R-:W-:-:S04]  /*03e0*/  IMAD.HI.U32 R2, R3, R9, R2 ;  /* 0x0000000903027227 */ /* 0x000fc800078e0002 */
[----:B------:R-:W-:Y:S02]  /*03f0*/  IMAD R173, R142, 0x33, RZ ;  /* 0x000000338ead7824 */ /* 0x000fe400078e02ff */
[----:B------:R-:W-:-:S04]  /*0400*/  IMAD.HI.U32 R2, R2, R11, RZ ;  /* 0x0000000b02027227 */ /* 0x000fc800078e00ff */
[----:B------:R-:W-:Y:S02]  /*0410*/  IMAD R0, R2, R0, R11 ;  /* 0x0000000002007224 */ /* 0x000fe400078e020b */
[C---:B------:R-:W-:Y:S02]  /*0420*/  IMAD R85, R142.reuse, 0x58, RZ ;  /* 0x000000588e557824 */ /* 0x040fe400078e02ff */
[C---:B------:R-:W-:Y:S01]  /*0430*/  IMAD R87, R142.reuse, 0x5c, RZ ;  /* 0x0000005c8e577824 */ /* 0x040fe200078e02ff */
[----:B------:R-:W-:Y:S01]  /*0440*/  ISETP.GT.U32.AND P1, PT, R7, R0, PT ;  /* 0x000000000700720c */ /* 0x000fe20003f24070 */
[C---:B------:R-:W-:Y:S02]  /*0450*/  IMAD R172, R142.reuse, 0x35, RZ ;  /* 0x000000358eac7824 */ /* 0x040fe400078e02ff */
[C---:B------:R-:W-:Y:S02]  /*0460*/  IMAD R171, R142.reuse, 0x36, RZ ;  /* 0x000000368eab7824 */ /* 0x040fe400078e02ff */
[----:B------:R-:W-:-:S02]  /*0470*/  IMAD R170, R142, 0x37, RZ ;  /* 0x000000378eaa7824 */ /* 0x000fc400078e02ff */
[C---:B------:R-:W-:Y:S02]  /*0480*/  IMAD R98, R142.reuse, 0x1a, RZ ;  /* 0x0000001a8e627824 */ /* 0x040fe400078e02ff */
[C---:B------:R-:W-:Y:S02]  /*0490*/  IMAD R100, R142.reuse, 0x1b, RZ ;  /* 0x0000001b8e647824 */ /* 0x040fe400078e02ff */
[----:B------:R-:W-:Y:S02]  /*04a0*/  IMAD R101, R142, 0x74, RZ ;  /* 0x000000748e657824 */ /* 0x000fe400078e02ff */
[----:B------:R-:W-:Y:S02]  /*04b0*/  @!P1 IMAD.IADD R0, R0, 0x1, -R7 ;  /* 0x0000000100009824 */ /* 0x000fe400078e0a07 */
[----:B------:R-:W-:Y:S01]  /*04c0*/  @!P1 VIADD R2, R2, 0x1 ;  /* 0x0000000102029836 */ /* 0x000fe20000000000 */
[----:B------:R-:W-:Y:S01]  /*04d0*/  ISETP.NE.AND P1, PT, R4, RZ, PT ;  /* 0x000000ff0400720c */ /* 0x000fe20003f25270 */
[----:B------:R-:W-:Y:S01]  /*04e0*/  IMAD R99, R142, 0x70, RZ ;  /* 0x000000708e637824 */ /* 0x000fe200078e02ff */
[----:B------:R-:W-:Y:S01]  /*04f0*/  ISETP.GE.U32.AND P0, PT, R0, R7, PT ;  /* 0x000000070000720c */ /* 0x000fe20003f06070 */
[C---:B------:R-:W-:Y:S01]  /*0500*/  IMAD R104, R142.reuse, 0x1d, RZ ;  /* 0x0000001d8e687824 */ /* 0x040fe200078e02ff */
[----:B------:R-:W-:Y:S01]  /*0510*/  LOP3.LUT R0, R5, R4, RZ, 0x3c, !PT ;  /* 0x0000000405007212 */ /* 0x000fe200078e3cff */
[----:B------:R-:W-:-:S02]  /*0520*/  IMAD R105, R142, 0x7c, RZ ;  /* 0x0000007c8e697824 */ /* 0x000fc400078e02ff */
[----:B------:R-:W-:Y:S01]  /*0530*/  IMAD R106, R142, 0x1e, RZ ;  /* 0x0000001e8e6a7824 */ /* 0x000fe200078e02ff */
[----:B------:R-:W-:Y:S01]  /*0540*/  ISETP.GE.AND P2, PT, R0, RZ, PT ;  /* 0x000000ff0000720c */ /* 0x000fe20003f46270 */
[----:B------:R-:W-:Y:S02]  /*0550*/  VIADD R0, R156, 0x7f ;  /* 0x0000007f9c007836 */ /* 0x000fe40000000000 */
[C---:B------:R-:W-:Y:S02]  /*0560*/  IMAD R103, R142.reuse, 0x78, RZ ;  /* 0x000000788e677824 */ /* 0x040fe400078e02ff */
[----:B------:R-:W-:Y:S01]  /*0570*/  IMAD R108, R142, 0x1f, RZ ;  /* 0x0000001f8e6c7824 */ /* 0x000fe200078e02ff */
[----:B------:R-:W-:Y:S01]  /*0580*/  SHF.R.S32.HI R3, RZ, 0x1f, R0 ;  /* 0x0000001fff037819 */ /* 0x000fe20000011400 */
[----:B------:R-:W-:Y:S02]  /*0590*/  @P0 VIADD R2, R2, 0x1 ;  /* 0x0000000102020836 */ /* 0x000fe40000000000 */
[C---:B------:R-:W-:Y:S01]  /*05a0*/  IMAD R109, R142.reuse, 0xe4, RZ ;  /* 0x000000e48e6d7824 */ /* 0x040fe200078e02ff */
[----:B------:R-:W-:Y:S01]  /*05b0*/  LEA.HI R3, R3, R0, RZ, 0x7 ;  /* 0x0000000003037211 */ /* 0x000fe200078f38ff */
[----:B------:R-:W-:-:S02]  /*05c0*/  IMAD R107, R142, 0xe0, RZ ;  /* 0x000000e08e6b7824 */ /* 0x000fc400078e02ff */
[----:B------:R-:W-:Y:S01]  /*05d0*/  @!P2 IMAD.MOV R2, RZ, RZ, -R2 ;  /* 0x000000ffff02a224 */ /* 0x000fe200078e0a02 */
[----:B------:R-:W-:Y:S01]  /*05e0*/  @!P1 LOP3.LUT R2, RZ, R4, RZ, 0x33, !PT ;  /* 0x00000004ff029212 */ /* 0x000fe200078e33ff */
[C---:B------:R-:W-:Y:S02]  /*05f0*/  IMAD R169, R142.reuse, 0x39, RZ ;  /* 0x000000398ea97824 */ /* 0x040fe400078e02ff */
[----:B------:R-:W-:Y:S02]  /*0600*/  IMAD R113, R142, 0xec, RZ ;  /* 0x000000ec8e717824 */ /* 0x000fe400078e02ff */
[----:B------:R-:W-:Y:S02]  /*0610*/  IMAD.SHL.U32 R9, R2, 0x8, RZ ;  /* 0x0000000802097824 */ /* 0x000fe400078e00ff */
[----:B------:R-:W-:Y:S02]  /*0620*/  IMAD.MOV R2, RZ, RZ, -R2 ;  /* 0x000000ffff027224 */ /* 0x000fe400078e0a02 */
[----:B------:R-:W-:Y:S01]  /*0630*/  IMAD R111, R142, 0xe8, RZ ;  /* 0x000000e88e6f7824 */ /* 0x000fe200078e02ff */
[----:B------:R-:W-:Y:S01]  /*0640*/  LEA.HI.SX32 R3, R3, -R9, 0x19 ;  /* 0x8000000903037211 */ /* 0x000fe200078fcaff */
[----:B------:R-:W-:-:S02]  /*0650*/  IMAD R12, R4, R2, R5 ;  /* 0x00000002040c7224 */ /* 0x000fc400078e0205 */
[----:B------:R-:W-:Y:S01]  /*0660*/  IMAD.MOV.U32 R2, RZ, RZ, RZ ;  /* 0x000000ffff027224 */ /* 0x000fe200078e00ff */
[----:B------:R-:W-:Y:S01]  /*0670*/  VIMNMX R11, R3, 0x8, PT ;  /* 0x00000008030b7848 */ /* 0x000fe20003fe0100 */
[C---:B------:R-:W-:Y:S01]  /*0680*/  IMAD R167, R142.reuse, 0x3b, RZ ;  /* 0x0000003b8ea77824 */ /* 0x040fe200078e02ff */
[----:B------:R-:W-:Y:S01]  /*0690*/  IABS R7, R12 ;  /* 0x0000000c00077213 */ /* 0x000fe20000000000 */
[C---:B------:R-:W-:Y:S01]  /*06a0*/  IMAD R117, R142.reuse, 0xf8, RZ ;  /* 0x000000f88e757824 */ /* 0x040fe200078e02ff */
[-C--:B------:R-:W-:Y:S01]  /*06b0*/  IABS R8, R11.reuse ;  /* 0x0000000b00087213 */ /* 0x080fe20000000000 */
[C---:B------:R-:W-:Y:S01]  /*06c0*/  IMAD R168, R142.reuse, 0x3a, RZ ;  /* 0x0000003a8ea87824 */ /* 0x040fe200078e02ff */
[----:B------:R-:W-:Y:S01]  /*06d0*/  IABS R4, R11 ;  /* 0x0000000b00047213 */ /* 0x000fe20000000000 */
[C---:B------:R-:W-:Y:S01]  /*06e0*/  IMAD R115, R142.reuse, 0xf4, RZ ;  /* 0x000000f48e737824 */ /* 0x040fe200078e02ff */
[----:B------:R-:W2:Y:S01]  /*06f0*/  I2F.RP R0, R8 ;  /* 0x0000000800007306 */ /* 0x000ea20000209400 */
[----:B------:R-:W-:-:S02]  /*0700*/  IMAD R165, R142, 0x3e, RZ ;  /* 0x0000003e8ea57824 */ /* 0x000fc400078e02ff */
[C---:B------:R-:W-:Y:S02]  /*0710*/  IMAD R121, R142.reuse, 0xf0, RZ ;  /* 0x000000f08e797824 */ /* 0x040fe400078e02ff */
[C---:B------:R-:W-:Y:S02]  /*0720*/  IMAD R166, R142.reuse, 0x3d, RZ ;  /* 0x0000003d8ea67824 */ /* 0x040fe400078e02ff */
[C---:B------:R-:W-:Y:S02]  /*0730*/  IMAD R119, R142.reuse, 0xfc, RZ ;  /* 0x000000fc8e777824 */ /* 0x040fe400078e02ff */
[----:B------:R-:W-:Y:S01]  /*0740*/  IMAD R164, R142, 0x3f, RZ ;  /* 0x0000003f8ea47824 */ /* 0x000fe200078e02ff */
[----:B--2---:R-:W2:Y:S02]  /*0750*/  MUFU.RCP R0, R0 ;  /* 0x0000000000007308 */ /* 0x004ea40000001000 */
[----:B--2---:R-:W-:-:S06]  /*0760*/  VIADD R3, R0, 0xffffffe ;  /* 0x0ffffffe00037836 */ /* 0x004fcc0000000000 */
[----:B------:R-:W2:Y:S02]  /*0770*/  F2I.FTZ.U32.TRUNC.NTZ R3, R3 ;  /* 0x0000000300037305 */ /* 0x000ea4000021f000 */
[----:B--2---:R-:W-:-:S04]  /*0780*/  IMAD.MOV R6, RZ, RZ, -R3 ;  /* 0x000000ffff067224 */ /* 0x004fc800078e0a03 */
[----:B------:R-:W-:-:S04]  /*0790*/  IMAD.MOV.U32 R5, RZ, RZ, R6 ;  /* 0x000000ffff057224 */ /* 0x000fc800078e0006 */
[----:B------:R-:W-:-:S04]  /*07a0*/  IMAD R5, R5, R8, RZ ;  /* 0x0000000805057224 */ /* 0x000fc800078e02ff */
[----:B------:R-:W-:-:S04]  /*07b0*/  IMAD.HI.U32 R2, R3, R5, R2 ;  /* 0x0000000503027227 */ /* 0x000fc800078e0002 */
[----:B------:R-:W-:Y:S02]  /*07c0*/  IMAD.MOV R3, RZ, RZ, -R4 ;  /* 0x000000ffff037224 */ /* 0x000fe400078e0a04 */
[----:B------:R-:W-:Y:S01]  /*07d0*/  IMAD.HI.U32 R0, R2, R7, RZ ;  /* 0x0000000702007227 */ /* 0x000fe200078e00ff */
[----:B------:R-:W2:Y:S01]  /*07e0*/  I2F.RP R4, R10 ;  /* 0x0000000a00047306 */ /* 0x000ea20000209400 */
[----:B------:R-:W-:Y:S02]  /*07f0*/  IABS R2, R157 ;  /* 0x0000009d00027213 */ /* 0x000fe40000000000 */
[----:B------:R-:W-:-:S05]  /*0800*/  IMAD R3, R0, R3, R7 ;  /* 0x0000000300037224 */ /* 0x000fca00078e0207 */
[----:B------:R-:W-:Y:S01]  /*0810*/  ISETP.GT.U32.AND P1, PT, R8, R3, PT ;  /* 0x000000030800720c */ /* 0x000fe20003f24070 */
[----:B------:R-:W3:Y:S08]  /*0820*/  I2F.RP R6, R2 ;  /* 0x0000000200067306 */ /* 0x000ef00000209400 */
[----:B--2---:R-:W2:Y:S04]  /*0830*/  MUFU.RCP R4, R4 ;  /* 0x0000000400047308 */ /* 0x004ea80000001000 */
[----:B------:R-:W-:-:S02]  /*0840*/  @!P1 IMAD.IADD R3, R3, 0x1, -R8 ;  /* 0x0000000103039824 */ /* 0x000fc400078e0a08 */
[----:B------:R-:W-:Y:S01]  /*0850*/  @!P1 VIADD R0, R0, 0x1 ;  /* 0x0000000100009836 */ /* 0x000fe20000000000 */
[----:B------:R-:W-:Y:S01]  /*0860*/  ISETP.NE.AND P1, PT, R11, RZ, PT ;  /* 0x000000ff0b00720c */ /* 0x000fe20003f25270 */
[----:B---3--:R-:W3:Y:S01]  /*0870*/  MUFU.RCP R6, R6 ;  /* 0x0000000600067308 */ /* 0x008ee20000001000 */
[----:B------:R-:W-:Y:S02]  /*0880*/  ISETP.GE.U32.AND P0, PT, R3, R8, PT ;  /* 0x000000080300720c */ /* 0x000fe40003f06070 */
[----:B------:R-:W-:-:S04]  /*0890*/  LOP3.LUT R3, R12, R11, RZ, 0x3c, !PT ;  /* 0x0000000b0c037212 */ /* 0x000fc800078e3cff */
[----:B------:R-:W-:Y:S01]  /*08a0*/  ISETP.GE.AND P2, PT, R3, RZ, PT ;  /* 0x000000ff0300720c */ /* 0x000fe20003f46270 */
[----:B-1----:R-:W-:Y:S02]  /*08b0*/  IMAD.SHL.U32 R3, R89, 0x40, RZ ;  /* 0x0000004059037824 */ /* 0x002fe400078e00ff */
[----:B--2---:R-:W-:-:S04]  /*08c0*/  VIADD R5, R4, 0xffffffe ;  /* 0x0ffffffe04057836 */ /* 0x004fc80000000000 */
[----:B------:R-:W-:Y:S02]  /*08d0*/  @P0 VIADD R0, R0, 0x1 ;  /* 0x0000000100000836 */ /* 0x000fe40000000000 */
[----:B------:R-:W1:Y:S01]  /*08e0*/  F2I.FTZ.U32.TRUNC.NTZ R5, R5 ;  /* 0x0000000500057305 */ /* 0x000e62000021f000 */
[----:B---3--:R-:W-:Y:S01]  /*08f0*/  VIADD R7, R6, 0xffffffe ;  /* 0x0ffffffe06077836 */ /* 0x008fe20000000000 */
[----:B------:R-:W-:Y:S01]  /*0900*/  LEA.HI R6, R146, R3, RZ, 0x1a ;  /* 0x0000000392067211 */ /* 0x000fe200078fd0ff */
[----:B------:R-:W-:-:S04]  /*0910*/  IMAD.MOV.U32 R233, RZ, RZ, R0 ;  /* 0x000000ffffe97224 */ /* 0x000fc800078e0000 */
[----:B------:R-:W-:Y:S01]  /*0920*/  @!P2 IMAD.MOV R233, RZ, RZ, -R233 ;  /* 0x000000ffffe9a224 */ /* 0x000fe200078e0ae9 */
[----:B------:R-:W-:Y:S01]  /*0930*/  @!P1 LOP3.LUT R233, RZ, R11, RZ, 0x33, !PT ;  /* 0x0000000bffe99212 */ /* 0x000fe200078e33ff */
[----:B------:R-:W2:Y:S04]  /*0940*/  F2I.FTZ.U32.TRUNC.NTZ R7, R7 ;  /* 0x0000000700077305 */ /* 0x000ea8000021f000 */
[----:B------:R-:W-:Y:S02]  /*0950*/  IMAD.MOV R0, RZ, RZ, -R233 ;  /* 0x000000ffff007224 */ /* 0x000fe400078e0ae9 */
[----:B-1----:R-:W-:Y:S02]  /*0960*/  IMAD.MOV R4, RZ, RZ, -R5 ;  /* 0x000000ffff047224 */ /* 0x002fe400078e0a05 */
[----:B------:R-:W-:-:S02]  /*0970*/  IMAD R0, R11, R0, R12 ;  /* 0x000000000b007224 */ /* 0x000fc400078e020c */
[----:B------:R-:W-:Y:S02]  /*0980*/  IMAD.SHL.U32 R233, R233, 0x100, RZ ;  /* 0x00000100e9e97824 */ /* 0x000fe400078e00ff */
[----:B------:R-:W-:Y:S02]  /*0990*/  IMAD.IADD R0, R9, 0x1, R0 ;  /* 0x0000000109007824 */ /* 0x000fe400078e0200 */
[----:B------:R-:W-:Y:S02]  /*09a0*/  IMAD.MOV.U32 R9, RZ, RZ, R4 ;  /* 0x000000ffff097224 */ /* 0x000fe400078e0004 */
[----:B------:R-:W-:Y:S01]  /*09b0*/  IMAD R90, R0, 0x80, R88 ;  /* 0x00000080005a7824 */ /* 0x000fe200078e0258 */
[----:B------:R-:W-:Y:S01]  /*09c0*/  LOP3.LUT R0, R233, 0xc1, R6, 0xf8, !PT ;  /* 0x000000c1e9007812 */ /* 0x000fe200078ef806 */
[----:B--2---:R-:W-:Y:S02]  /*09d0*/  IMAD.MOV R11, RZ, RZ, -R7 ;  /* 0x000000ffff0b7224 */ /* 0x004fe400078e0a07 */
[----:B------:R-:W-:Y:S01]  /*09e0*/  IMAD.MOV.U32 R4, RZ, RZ, RZ ;  /* 0x000000ffff047224 */ /* 0x000fe200078e00ff */
[----:B------:R-:W-:Y:S01]  /*09f0*/  IABS R8, R90 ;  /* 0x0000005a00087213 */ /* 0x000fe20000000000 */
[----:B------:R-:W-:Y:S01]  /*0a00*/  IMAD R3, R9, R10, RZ ;  /* 0x0000000a09037224 */ /* 0x000fe200078e02ff */
[C---:B------:R-:W-:Y:S01]  /*0a10*/  LOP3.LUT R12, R0.reuse, 0x2, RZ, 0xfc, !PT ;  /* 0x00000002000c7812 */ /* 0x040fe200078efcff */
[----:B------:R-:W-:Y:S01]  /*0a20*/  IMAD.MOV.U32 R9, RZ, RZ, R11 ;  /* 0x000000ffff097224 */ /* 0x000fe200078e000b */
[C---:B------:R-:W-:Y:S01]  /*0a30*/  LOP3.LUT R14, R0.reuse, 0x4, RZ, 0xfc, !PT ;  /* 0x00000004000e7812 */ /* 0x040fe200078efcff */
[----:B------:R-:W-:Y:S01]  /*0a40*/  IMAD.HI.U32 R4, R5, R3, R4 ;  /* 0x0000000305047227 */ /* 0x000fe200078e0004 */
[----:B------:R-:W-:Y:S01]  /*0a50*/  LOP3.LUT R16, R0, 0x6, RZ, 0xfc, !PT ;  /* 0x0000000600107812 */ /* 0x000fe200078efcff */
[----:B------:R1:W-:Y:S01]  /*0a60*/  STL [R1+0xd0], R90 ;  /* 0x0000d05a01007387 */ /* 0x0003e20000100800 */
[----:B------:R-:W-:Y:S01]  /*0a70*/  IABS R13, R14 ;  /* 0x0000000e000d7213 */ /* 0x000fe20000000000 */
[----:B------:R-:W-:Y:S01]  /*0a80*/  IMAD.MOV.U32 R3, RZ, RZ, R8 ;  /* 0x000000ffff037224 */ /* 0x000fe200078e0008 */
[----:B------:R-:W-:Y:S01]  /*0a90*/  IABS R8, R0 ;  /* 0x0000000000087213 */ /* 0x000fe20000000000 */
[----:B------:R-:W-:Y:S01]  /*0aa0*/  IMAD R5, R9, R2, RZ ;  /* 0x0000000209057224 */ /* 0x000fe200078e02ff */
[----:B------:R-:W-:Y:S01]  /*0ab0*/  IABS R9, R12 ;  /* 0x0000000c00097213 */ /* 0x000fe20000000000 */
[----:B------:R-:W-:Y:S01]  /*0ac0*/  IMAD.MOV.U32 R6, RZ, RZ, RZ ;  /* 0x000000ffff067224 */ /* 0x000fe200078e00ff */
[----:B------:R-:W-:Y:S01]  /*0ad0*/  IABS R15, R16 ;  /* 0x00000010000f7213 */ /* 0x000fe20000000000 */
[----:B------:R-:W-:Y:S01]  /*0ae0*/  IMAD.HI.U32 R4, R4, R3, RZ ;  /* 0x0000000304047227 */ /* 0x000fe200078e00ff */
[----:B------:R-:W-:-:S02]  /*0af0*/  ISETP.GE.AND P5, PT, R14, RZ, PT ;  /* 0x000000ff0e00720c */ /* 0x000fc40003fa6270 */
[----:B------:R-:W-:Y:S01]  /*0b00*/  ISETP.GE.AND P6, PT, R16, RZ, PT ;  /* 0x000000ff1000720c */ /* 0x000fe20003fc6270 */
[----:B------:R-:W-:Y:S01]  /*0b10*/  IMAD.HI.U32 R6, R7, R5, R6 ;  /* 0x0000000507067227 */ /* 0x000fe200078e0006 */
[C---:B------:R-:W-:Y:S02]  /*0b20*/  LOP3.LUT R14, R0.reuse, 0x10, RZ, 0xfc, !PT ;  /* 0x00000010000e7812 */ /* 0x040fe400078efcff */
[----:B------:R-:W-:Y:S01]  /*0b30*/  LOP3.LUT R16, R0, 0x14, RZ, 0xfc, !PT ;  /* 0x0000001400107812 */ /* 0x000fe200078efcff */
[----:B------:R-:W-:Y:S01]  /*0b40*/  IMAD.MOV.U32 R7, RZ, RZ, R8 ;  /* 0x000000ffff077224 */ /* 0x000fe200078e0008 */
[----:B------:R-:W-:Y:S01]  /*0b50*/  SHF.R.S32.HI R8, RZ, 0x6, R146 ;  /* 0x00000006ff087819 */ /* 0x000fe20000011492 */
[----:B------:R-:W-:Y:S01]  /*0b60*/  IMAD.MOV R5, RZ, RZ, -R4 ;  /* 0x000000ffff057224 */ /* 0x000fe200078e0a04 */
[----:B------:R-:W-:Y:S01]  /*0b70*/  IABS R23, R14 ;  /* 0x0000000e00177213 */ /* 0x000fe20000000000 */
[----:B------:R-:W-:Y:S01]  /*0b80*/  IMAD.HI.U32 R4, R6, R7, RZ ;  /* 0x0000000706047227 */ /* 0x000fe200078e00ff */
[----:B------:R-:W-:-:S02]  /*0b90*/  LOP3.LUT R18, R0, 0x16, RZ, 0xfc, !PT ;  /* 0x0000001600127812 */ /* 0x000fc400078efcff */
[----:B------:R-:W-:Y:S01]  /*0ba0*/  IABS R27, R16 ;  /* 0x00000010001b7213 */ /* 0x000fe20000000000 */
[----:B------:R-:W-:Y:S01]  /*0bb0*/  IMAD R3, R10, R5, R3 ;  /* 0x000000050a037224 */ /* 0x000fe200078e0203 */
[----:B------:R-:W-:Y:S01]  /*0bc0*/  IABS R29, R18 ;  /* 0x00000012001d7213 */ /* 0x000fe20000000000 */
[----:B------:R-:W-:Y:S01]  /*0bd0*/  IMAD.MOV R5, RZ, RZ, -R4 ;  /* 0x000000ffff057224 */ /* 0x000fe200078e0a04 */
[----:B------:R-:W-:Y:S01]  /*0be0*/  LOP3.LUT R20, R0, 0x2a, RZ, 0xfc, !PT ;  /* 0x0000002a00147812 */ /* 0x000fe200078efcff */
[----:B------:R-:W-:Y:S01]  /*0bf0*/  IMAD.HI.U32 R4, R6, R9, RZ ;  /* 0x0000000906047227 */ /* 0x000fe200078e00ff */
[----:B------:R-:W-:Y:S02]  /*0c00*/  ISETP.GT.U32.AND P0, PT, R10, R3, PT ;  /* 0x000000030a00720c */ /* 0x000fe40003f04070 */
[----:B------:R-:W-:Y:S01]  /*0c10*/  IABS R49, R20 ;  /* 0x0000001400317213 */ /* 0x000fe20000000000 */
[----:B------:R-:W-:Y:S01]  /*0c20*/  IMAD R5, R2, R5, R7 ;  /* 0x0000000502057224 */ /* 0x000fe200078e0207 */
[C---:B------:R-:W-:Y:S01]  /*0c30*/  LOP3.LUT R22, R0.reuse, 0x2c, RZ, 0xfc, !PT ;  /* 0x0000002c00167812 */ /* 0x040fe200078efcff */
[----:B------:R-:W-:Y:S01]  /*0c40*/  IMAD.MOV R7, RZ, RZ, -R4 ;  /* 0x000000ffff077224 */ /* 0x000fe200078e0a04 */
[----:B------:R-:W-:Y:S01]  /*0c50*/  LOP3.LUT R24, R0, 0x2e, RZ, 0xfc, !PT ;  /* 0x0000002e00187812 */ /* 0x000fe200078efcff */
[----:B------:R-:W-:Y:S01]  /*0c60*/  IMAD.HI.U32 R4, R6, R13, RZ ;  /* 0x0000000d06047227 */ /* 0x000fe200078e00ff */
[----:B------:R-:W-:-:S02]  /*0c70*/  ISETP.GT.U32.AND P1, PT, R2, R5, PT ;  /* 0x000000050200720c */ /* 0x000fc40003f24070 */
[----:B------:R-:W-:Y:S01]  /*0c80*/  IABS R51, R22 ;  /* 0x0000001600337213 */ /* 0x000fe20000000000 */
[----:B------:R-:W-:Y:S01]  /*0c90*/  IMAD R7, R2, R7, R9 ;  /* 0x0000000702077224 */ /* 0x000fe200078e0209 */
[----:B------:R-:W-:Y:S01]  /*0ca0*/  SGXT R9, R8, 0x1 ;  /* 0x000000010809781a */ /* 0x000fe20000000200 */
[----:B------:R-:W-:Y:S01]  /*0cb0*/  IMAD.MOV R4, RZ, RZ, -R4 ;  /* 0x000000ffff047224 */ /* 0x000fe200078e0a04 */
[----:B------:R-:W-:Y:S01]  /*0cc0*/  IABS R53, R24 ;  /* 0x0000001800357213 */ /* 0x000fe20000000000 */
[----:B------:R-:W-:Y:S01]  /*0cd0*/  @!P0 IMAD.IADD R3, R3, 0x1, -R10 ;  /* 0x0000000103038824 */ /* 0x000fe200078e0a0a */
[----:B------:R-:W-:Y:S01]  /*0ce0*/  LOP3.LUT R11, R9, 0x90, RZ, 0xc0, !PT ;  /* 0x00000090090b7812 */ /* 0x000fe200078ec0ff */
[C---:B------:R-:W-:Y:S01]  /*0cf0*/  IMAD R9, R2.reuse, R4, R13 ;  /* 0x0000000402097224 */ /* 0x040fe200078e020d */
[----:B------:R-:W-:Y:S01]  /*0d00*/  ISETP.GT.U32.AND P3, PT, R2, R7, PT ;  /* 0x000000070200720c */ /* 0x000fe20003f64070 */
[----:B------:R-:W-:Y:S01]  /*0d10*/  IMAD.HI.U32 R4, R6, R15, RZ ;  /* 0x0000000f06047227 */ /* 0x000fe200078e00ff */
[----:B------:R-:W-:-:S02]  /*0d20*/  ISETP.GT.U32.AND P0, PT, R10, R3, PT ;  /* 0x000000030a00720c */ /* 0x000fc40003f04070 */
[----:B------:R-:W-:Y:S01]  /*0d30*/  ISETP.GT.U32.AND P4, PT, R2, R9, PT ;  /* 0x000000090200720c */ /* 0x000fe20003f84070 */
[----:B------:R-:W-:Y:S01]  /*0d40*/  @!P1 IMAD.IADD R5, R5, 0x1, -R2 ;  /* 0x0000000105059824 */ /* 0x000fe200078e0a02 */
[----:B------:R-:W-:Y:S01]  /*0d50*/  ISETP.GE.AND P1, PT, R12, RZ, PT ;  /* 0x000000ff0c00720c */ /* 0x000fe20003f26270 */
[----:B------:R-:W-:Y:S01]  /*0d60*/  IMAD.SHL.U32 R8, R146, 0x4, RZ ;  /* 0x0000000492087824 */ /* 0x000fe200078e00ff */
[----:B------:R-:W-:Y:S01]  /*0d70*/  LOP3.LUT R12, R0, 0xe, RZ, 0xfc, !PT ;  /* 0x0000000e000c7812 */ /* 0x000fe200078efcff */
[----:B------:R-:W-:Y:S01]  /*0d80*/  IMAD.MOV R4, RZ, RZ, -R4 ;  /* 0x000000ffff047224 */ /* 0x000fe200078e0a04 */
[----:B------:R-:W-:Y:S02]  /*0d90*/  ISETP.GT.U32.AND P2, PT, R2, R5, PT ;  /* 0x000000050200720c */ /* 0x000fe40003f44070 */
[----:B------:R-:W-:Y:S01]  /*0da0*/  LOP3.LUT R71, R11, 0x7c, R8, 0x78, !PT ;  /* 0x0000007c0b477812 */ /* 0x000fe200078e7808 */
[----:B------:R-:W-:Y:S01]  /*0db0*/  @!P3 IMAD.IADD R7, R7, 0x1, -R2 ;  /* 0x000000010707b824 */ /* 0x000fe200078e0a02 */
[C---:B------:R-:W-:Y:S01]  /*0dc0*/  LOP3.LUT R8, R0.reuse, 0xa, RZ, 0xfc, !PT ;  /* 0x0000000a00087812 */ /* 0x040fe200078efcff */
[----:B------:R-:W-:Y:S01]  /*0dd0*/  @!P0 IMAD.IADD R3, R3, 0x1, -R10 ;  /* 0x0000000103038824 */ /* 0x000fe200078e0a0a */
[----:B------:R-:W-:Y:S01]  /*0de0*/  ISETP.GE.AND P0, PT, R0, RZ, PT ;  /* 0x000000ff0000720c */ /* 0x000fe20003f06270 */
[----:B------:R-:W-:Y:S01]  /*0df0*/  @!P4 IMAD.IADD R9, R9, 0x1, -R2 ;  /* 0x000000010909c824 */ /* 0x000fe200078e0a02 */
[C---:B------:R-:W-:Y:S01]  /*0e00*/  ISETP.GT.U32.AND P3, PT, R2.reuse, R7, PT ;  /* 0x000000070200720c */ /* 0x040fe20003f64070 */
[----:B------:R-:W-:Y:S01]  /*0e10*/  IMAD R11, R2, R4, R15 ;  /* 0x00000004020b7224 */ /* 0x000fe200078e020f */
[----:B------:R-:W-:-:S02]  /*0e20*/  LOP3.LUT R4, R0, 0x8, RZ, 0xfc, !PT ;  /* 0x0000000800047812 */ /* 0x000fc400078efcff */
[----:B------:R-:W-:Y:S01]  /*0e30*/  IABS R15, R8 ;  /* 0x00000008000f7213 */ /* 0x000fe20000000000 */
[----:B------:R-:W-:Y:S01]  /*0e40*/  @!P2 IMAD.IADD R5, R5, 0x1, -R2 ;  /* 0x000000010505a824 */ /* 0x000fe200078e0a02 */
[----:B------:R-:W-:Y:S02]  /*0e50*/  ISETP.GT.U32.AND P2, PT, R2, R9, PT ;  /* 0x000000090200720c */ /* 0x000fe40003f44070 */
[----:B------:R-:W-:Y:S02]  /*0e60*/  IABS R13, R4 ;  /* 0x00000004000d7213 */ /* 0x000fe40000000000 */
[----:B------:R-:W-:Y:S01]  /*0e70*/  ISETP.GE.AND P4, PT, R4, RZ, PT ;  /* 0x000000ff0400720c */ /* 0x000fe20003f86270 */
[----:B------:R-:W-:Y:S01]  /*0e80*/  @!P0 IMAD.MOV R5, RZ, RZ, -R5 ;  /* 0x000000ffff058224 */ /* 0x000fe200078e0a05 */
[----:B------:R-:W-:Y:S01]  /*0e90*/  ISETP.GE.AND P0, PT, R8, RZ, PT ;  /* 0x000000ff0800720c */ /* 0x000fe20003f06270 */
[----:B------:R-:W-:Y:S01]  /*0ea0*/  IMAD.HI.U32 R4, R6, R13, RZ ;  /* 0x0000000d06047227 */ /* 0x000fe200078e00ff */
[----:B------:R-:W-:-:S02]  /*0eb0*/  LOP3.LUT R10, R0, 0xc, RZ, 0xfc, !PT ;  /* 0x0000000c000a7812 */ /* 0x000fc400078efcff */
[----:B------:R-:W-:Y:S01]  /*0ec0*/  IABS R21, R12 ;  /* 0x0000000c00157213 */ /* 0x000fe20000000000 */
[----:B------:R-:W-:Y:S01]  /*0ed0*/  IMAD.HI.U32 R8, R6, R15, RZ ;  /* 0x0000000f06087227 */ /* 0x000fe200078e00ff */
[----:B------:R-:W-:Y:S02]  /*0ee0*/  IABS R17, R10 ;  /* 0x0000000a00117213 */ /* 0x000fe40000000000 */
[----:B------:R-:W-:Y:S01]  /*0ef0*/  LOP3.LUT R26, R0, 0x30, RZ, 0xfc, !PT ;  /* 0x00000030001a7812 */ /* 0x000fe200078efcff */
[----:B------:R-:W-:Y:S01]  /*0f00*/  @!P2 IMAD.IADD R9, R9, 0x1, -R2 ;  /* 0x000000010909a824 */ /* 0x000fe200078e0a02 */
[----:B------:R-:W-:Y:S01]  /*0f10*/  ISETP.GT.U32.AND P2, PT, R2, R11, PT ;  /* 0x0000000b0200720c */ /* 0x000fe20003f44070 */
[----:B------:R-:W-:Y:S01]  /*0f20*/  IMAD.MOV R4, RZ, RZ, -R4 ;  /* 0x000000ffff047224 */ /* 0x000fe200078e0a04 */
[----:B------:R-:W-:Y:S01]  /*0f30*/  IABS R55, R26 ;  /* 0x0000001a00377213 */ /* 0x000fe20000000000 */
[----:B------:R-:W-:Y:S01]  /*0f40*/  @!P3 IMAD.IADD R7, R7, 0x1, -R2 ;  /* 0x000000010707b824 */ /* 0x000fe200078e0a02 */
[----:B------:R-:W-:Y:S01]  /*0f50*/  ISETP.GE.AND P3, PT, R10, RZ, PT ;  /* 0x000000ff0a00720c */ /* 0x000fe20003f66270 */
[----:B------:R-:W-:Y:S01]  /*0f60*/  IMAD.MOV R8, RZ, RZ, -R8 ;  /* 0x000000ffff087224 */ /* 0x000fe200078e0a08 */
[----:B------:R-:W-:Y:S01]  /*0f70*/  LOP3.LUT R28, R0, 0x32, RZ, 0xfc, !PT ;  /* 0x00000032001c7812 */ /* 0x000fe200078efcff */
[----:B------:R-:W-:Y:S01]  /*0f80*/  IMAD R13, R2, R4, R13 ;  /* 0x00000004020d7224 */ /* 0x000fe200078e020d */
[----:B------:R-:W-:Y:S01]  /*0f90*/  LOP3.LUT R30, R0, 0x34, RZ, 0xfc, !PT ;  /* 0x00000034001e7812 */ /* 0x000fe200078efcff */
[C---:B------:R-:W-:Y:S01]  /*0fa0*/  IMAD R15, R2.reuse, R8, R15 ;  /* 0x00000008020f7224 */ /* 0x040fe200078e020f */
[----:B------:R-:W-:Y:S01]  /*0fb0*/  IABS R57, R28 ;  /* 0x0000001c00397213 */ /* 0x000fe20000000000 */
[----:B------:R-:W-:Y:S01]  /*0fc0*/  @!P1 IMAD.MOV R7, RZ, RZ, -R7 ;  /* 0x000000ffff079224 */ /* 0x000fe200078e0a07 */
[C---:B------:R-:W-:Y:S01]  /*0fd0*/  ISETP.GT.U32.AND P1, PT, R2.reuse, R13, PT ;  /* 0x0000000d0200720c */ /* 0x040fe20003f24070 */
[----:B------:R-:W-:Y:S01]  /*0fe0*/  @!P2 IMAD.IADD R11, R11, 0x1, -R2 ;  /* 0x000000010b0ba824 */ /* 0x000fe200078e0a02 */
[----:B------:R-:W-:Y:S01]  /*0ff0*/  IABS R59, R30 ;  /* 0x0000001e003b7213 */ /* 0x000fe20000000000 */
[----:B------:R-:W-:Y:S01]  /*1000*/  @!P5 IMAD.MOV R9, RZ, RZ, -R9 ;  /* 0x000000ffff09d224 */ /* 0x000fe200078e0a09 */
[----:B------:R-:W-:Y:S01]  /*1010*/  ISETP.GT.U32.AND P5, PT, R2, R15, PT ;  /* 0x0000000f0200720c */ /* 0x000fe20003fa4070 */
[----:B------:R-:W-:Y:S01]  /*1020*/  IMAD.HI.U32 R10, R6, R17, RZ ;  /* 0x00000011060a7227 */ /* 0x000fe200078e00ff */
[----:B------:R-:W-:-:S02]  /*1030*/  ISETP.GT.U32.AND P2, PT, R2, R11, PT ;  /* 0x0000000b0200720c */ /* 0x000fc40003f44070 */
[----:B------:R-:W-:Y:S01]  /*1040*/  LOP3.LUT R32, R0, 0x3a, RZ, 0xfc, !PT ;  /* 0x0000003a00207812 */ /* 0x000fe200078efcff */
[----:B------:R-:W-:Y:S01]  /*1050*/  IMAD.HI.U32 R4, R6, R21, RZ ;  /* 0x0000001506047227 */ /* 0x000fe200078e00ff */
[----:B------:R-:W-:Y:S02]  /*1060*/  LOP3.LUT R34, R0, 0x3c, RZ, 0xfc, !PT ;  /* 0x0000003c00227812 */ /* 0x000fe400078efcff */
[----:B------:R-:W-:Y:S01]  /*1070*/  IABS R65, R32 ;  /* 0x0000002000417213 */ /* 0x000fe20000000000 */
[----:B------:R-:W-:Y:S01]  /*1080*/  IMAD.MOV R10, RZ, RZ, -R10 ;  /* 0x000000ffff0a7224 */ /* 0x000fe200078e0a0a */
[----:B------:R-:W-:Y:S01]  /*1090*/  IABS R67, R34 ;  /* 0x0000002200437213 */ /* 0x000fe20000000000 */
[----:B------:R-:W-:Y:S02]  /*10a0*/  IMAD.MOV R4, RZ, RZ, -R4 ;  /* 0x000000ffff047224 */ /* 0x000fe400078e0a04 */
[----:B------:R-:W-:Y:S01]  /*10b0*/  IMAD R17, R2, R10, R17 ;  /* 0x0000000a02117224 */ /* 0x000fe200078e0211 */
[----:B------:R-:W-:Y:S01]  /*10c0*/  LOP3.LUT R10, R0, 0x12, RZ, 0xfc, !PT ;  /* 0x00000012000a7812 */ /* 0x000fe200078efcff */
[----:B------:R-:W-:-:S02]  /*10d0*/  IMAD R21, R2, R4, R21 ;  /* 0x0000000402157224 */ /* 0x000fc400078e0215 */
[--C-:B------:R-:W-:Y:S01]  /*10e0*/  @!P2 IMAD.IADD R11, R11, 0x1, -R2.reuse ;  /* 0x000000010b0ba824 */ /* 0x100fe200078e0a02 */
[----:B------:R-:W-:Y:S01]  /*10f0*/  IABS R25, R10 ;  /* 0x0000000a00197213 */ /* 0x000fe20000000000 */
[--C-:B------:R-:W-:Y:S01]  /*1100*/  @!P1 IMAD.IADD R13, R13, 0x1, -R2.reuse ;  /* 0x000000010d0d9824 */ /* 0x100fe200078e0a02 */
[C---:B------:R-:W-:Y:S01]  /*1110*/  ISETP.GT.U32.AND P2, PT, R2.reuse, R17, PT ;  /* 0x000000110200720c */ /* 0x040fe20003f44070 */
[----:B------:R-:W-:Y:S02]  /*1120*/  @!P5 IMAD.IADD R15, R15, 0x1, -R2 ;  /* 0x000000010f0fd824 */ /* 0x000fe400078e0a02 */
[----:B------:R-:W-:Y:S01]  /*1130*/  @!P6 IMAD.MOV R11, RZ, RZ, -R11 ;  /* 0x000000ffff0be224 */ /* 0x000fe200078e0a0b */
[----:B------:R-:W-:Y:S01]  /*1140*/  ISETP.GT.U32.AND P1, PT, R2, R13, PT ;  /* 0x0000000d0200720c */ /* 0x000fe20003f24070 */
[----:B------:R-:W-:Y:S01]  /*1150*/  IMAD.HI.U32 R4, R6, R25, RZ ;  /* 0x0000001906047227 */ /* 0x000fe200078e00ff */
[C---:B------:R-:W-:Y:S02]  /*1160*/  ISETP.GT.U32.AND P6, PT, R2.reuse, R21, PT ;  /* 0x000000150200720c */ /* 0x040fe40003fc4070 */
[----:B------:R-:W-:Y:S01]  /*1170*/  ISETP.GT.U32.AND P5, PT, R2, R15, PT ;  /* 0x0000000f0200720c */ /* 0x000fe20003fa4070 */
[----:B------:R-:W-:-:S02]  /*1180*/  IMAD.MOV R4, RZ, RZ, -R4 ;  /* 0x000000ffff047224 */ /* 0x000fc400078e0a04 */
[----:B------:R-:W-:-:S04]  /*1190*/  IMAD.HI.U32 R8, R6, R23, RZ ;  /* 0x0000001706087227 */ /* 0x000fc800078e00ff */
[----:B------:R-:W-:Y:S02]  /*11a0*/  IMAD R25, R2, R4, R25 ;  /* 0x0000000402197224 */ /* 0x000fe400078e0219 */
[--C-:B------:R-:W-:Y:S02]  /*11b0*/  @!P1 IMAD.IADD R13, R13, 0x1, -R2.reuse ;  /* 0x000000010d0d9824 */ /* 0x100fe400078e0a02 */
[--C-:B------:R-:W-:Y:S01]  /*11c0*/  @!P6 IMAD.IADD R21, R21, 0x1, -R2.reuse ;  /* 0x000000011515e824 */ /* 0x100fe200078e0a02 */
[----:B------:R-:W-:Y:S01]  /*11d0*/  ISETP.GE.AND P6, PT, R12, RZ, PT ;  /* 0x000000ff0c00720c */ /* 0x000fe20003fc6270 */
[----:B------:R-:W-:Y:S01]  /*11e0*/  @!P5 IMAD.IADD R15, R15, 0x1, -R2 ;  /* 0x000000010f0fd824 */ /* 0x000fe200078e0a02 */
[C---:B------:R-:W-:Y:S01]  /*11f0*/  ISETP.GT.U32.AND P5, PT, R2.reuse, R25, PT ;  /* 0x000000190200720c */ /* 0x040fe20003fa4070 */
[----:B------:R-:W-:Y:S01]  /*1200*/  @!P4 IMAD.MOV R13, RZ, RZ, -R13 ;  /* 0x000000ffff0dc224 */ /* 0x000fe200078e0a0d */
[----:B------:R-:W-:Y:S01]  /*1210*/  ISETP.GT.U32.AND P4, PT, R2, R21, PT ;  /* 0x000000150200720c */ /* 0x000fe20003f84070 */
[----:B------:R-:W-:Y:S01]  /*1220*/  IMAD.MOV R8, RZ, RZ, -R8 ;  /* 0x000000ffff087224 */ /* 0x000fe200078e0a08 */
[----:B------:R-:W-:Y:S01]  /*1230*/  LOP3.LUT R12, R0, 0x22, RZ, 0xfc, !PT ;  /* 0x00000022000c7812 */ /* 0x000fe200078efcff */
[----:B------:R-:W-:-:S03]  /*1240*/  IMAD.HI.U32 R4, R6, R27, RZ ;  /* 0x0000001b06047227 */ /* 0x000fc600078e00ff */
[----:B------:R-:W-:Y:S01]  /*1250*/  IABS R41, R12 ;  /* 0x0000000c00297213 */ /* 0x000fe20000000000 */
[----:B------:R-:W-:Y:S02]  /*1260*/  IMAD R23, R2, R8, R23 ;  /* 0x0000000802177224 */ /* 0x000fe400078e0217 */
[----:B------:R-:W-:Y:S02]  /*1270*/  @!P2 IMAD.IADD R17, R17, 0x1, -R2 ;  /* 0x000000011111a824 */ /* 0x000fe400078e0a02 */
[----:B------:R-:W-:Y:S01]  /*1280*/  IMAD.HI.U32 R8, R6, R29, RZ ;  /* 0x0000001d06087227 */ /* 0x000fe200078e00ff */
[C---:B------:R-:W-:Y:S02]  /*1290*/  ISETP.GT.U32.AND P1, PT, R2.reuse, R23, PT ;  /* 0x000000170200720c */ /* 0x040fe40003f24070 */
[----:B------:R-:W-:Y:S01]  /*12a0*/  ISETP.GT.U32.AND P2, PT, R2, R17, PT ;  /* 0x000000110200720c */ /* 0x000fe20003f44070 */
[----:B------:R-:W-:Y:S02]  /*12b0*/  IMAD.MOV R4, RZ, RZ, -R4 ;  /* 0x000000ffff047224 */ /* 0x000fe400078e0a04 */
[----:B------:R-:W-:-:S02]  /*12c0*/  IMAD.MOV R8, RZ, RZ, -R8 ;  /* 0x000000ffff087224 */ /* 0x000fc400078e0a08 */
[----:B------:R-:W-:Y:S01]  /*12d0*/  IMAD R27, R2, R4, R27 ;  /* 0x00000004021b7224 */ /* 0x000fe200078e021b */
[----:B------:R-:W-:Y:S01]  /*12e0*/  LOP3.LUT R4, R0, 0x18, RZ, 0xfc, !PT ;  /* 0x0000001800047812 */ /* 0x000fe200078efcff */
[C---:B------:R-:W-:Y:S02]  /*12f0*/  IMAD R29, R2.reuse, R8, R29 ;  /* 0x00000008021d7224 */ /* 0x040fe400078e021d */
[--C-:B------:R-:W-:Y:S02]  /*1300*/  @!P5 IMAD.IADD R25, R25, 0x1, -R2.reuse ;  /* 0x000000011919d824 */ /* 0x100fe400078e0a02 */
[--C-:B------:R-:W-:Y:S01]  /*1310*/  @!P4 IMAD.IADD R21, R21, 0x1, -R2.reuse ;  /* 0x000000011515c824 */ /* 0x100fe200078e0a02 */
[C---:B------:R-:W-:Y:S01]  /*1320*/  ISETP.GT.U32.AND P4, PT, R2.reuse, R27, PT ;  /* 0x0000001b0200720c */ /* 0x040fe20003f84070 */
[--C-:B------:R-:W-:Y:S01]  /*1330*/  @!P2 IMAD.IADD R17, R17, 0x1, -R2.reuse ;  /* 0x000000011111a824 */ /* 0x100fe200078e0a02 */
[C---:B------:R-:W-:Y:S01]  /*1340*/  ISETP.GT.U32.AND P5, PT, R2.reuse, R25, PT ;  /* 0x000000190200720c */ /* 0x040fe20003fa4070 */
[----:B------:R-:W-:Y:S01]  /*1350*/  @!P6 IMAD.MOV R21, RZ, RZ, -R21 ;  /* 0x000000ffff15e224 */ /* 0x000fe200078e0a15 */
[----:B------:R-:W-:Y:S01]  /*1360*/  ISETP.GT.U32.AND P6, PT, R2, R29, PT ;  /* 0x0000001d0200720c */ /* 0x000fe20003fc4070 */
[----:B------:R-:W-:Y:S01]  /*1370*/  IMAD.MOV.U32 R19, RZ, RZ, R17 ;  /* 0x000000ffff137224 */ /* 0x000fe200078e0011 */
[----:B------:R-:W-:Y:S01]  /*1380*/  IABS R17, R4 ;  /* 0x0000000400117213 */ /* 0x000fe20000000000 */
[--C-:B------:R-:W-:Y:S01]  /*1390*/  @!P1 IMAD.IADD R23, R23, 0x1, -R2.reuse ;  /* 0x0000000117179824 */ /* 0x100fe200078e0a02 */
[----:B------:R-:W-:Y:S01]  /*13a0*/  ISETP.GE.AND P2, PT, R14, RZ, PT ;  /* 0x000000ff0e00720c */ /* 0x000fe20003f46270 */
[----:B------:R-:W-:Y:S01]  /*13b0*/  @!P0 IMAD.MOV R15, RZ, RZ, -R15 ;  /* 0x000000ffff0f8224 */ /* 0x000fe200078e0a0f */
[----:B------:R-:W-:Y:S01]  /*13c0*/  ISETP.GE.AND P1, PT, R10, RZ, PT ;  /* 0x000000ff0a00720c */ /* 0x000fe20003f26270 */
[----:B------:R-:W-:Y:S01]  /*13d0*/  @!P3 IMAD.MOV R19, RZ, RZ, -R19 ;  /* 0x000000ffff13b224 */ /* 0x000fe200078e0a13 */
[----:B------:R-:W-:Y:S01]  /*13e0*/  ISETP.GT.U32.AND P0, PT, R2, R23, PT ;  /* 0x000000170200720c */ /* 0x000fe20003f04070 */
[--C-:B------:R-:W-:Y:S01]  /*13f0*/  @!P4 IMAD.IADD R27, R27, 0x1, -R2.reuse ;  /* 0x000000011b1bc824 */ /* 0x100fe200078e0a02 */
[----:B------:R-:W-:Y:S01]  /*1400*/  LOP3.LUT R10, R0, 0x1a, RZ, 0xfc, !PT ;  /* 0x0000001a000a7812 */ /* 0x000fe200078efcff */
[--C-:B------:R-:W-:Y:S01]  /*1410*/  @!P5 IMAD.IADD R25, R25, 0x1, -R2.reuse ;  /* 0x000000011919d824 */ /* 0x100fe200078e0a02 */
[----:B------:R-:W-:Y:S01]  /*1420*/  ISETP.GE.AND P5, PT, R4, RZ, PT ;  /* 0x000000ff0400720c */ /* 0x000fe20003fa6270 */
[----:B------:R-:W-:Y:S01]  /*1430*/  @!P6 IMAD.IADD R29, R29, 0x1, -R2 ;  /* 0x000000011d1de824 */ /* 0x000fe200078e0a02 */
[----:B------:R-:W-:Y:S01]  /*1440*/  ISETP.GT.U32.AND P6, PT, R2, R27, PT ;  /* 0x0000001b0200720c */ /* 0x000fe20003fc4070 */
[----:B------:R-:W-:Y:S01]  /*1450*/  IMAD.HI.U32 R4, R6, R17, RZ ;  /* 0x0000001106047227 */ /* 0x000fe200078e00ff */
[----:B------:R-:W-:-:S02]  /*1460*/  IABS R33, R10 ;  /* 0x0000000a00217213 */ /* 0x000fc40000000000 */
[----:B------:R-:W-:Y:S01]  /*1470*/  ISETP.GE.AND P3, PT, R16, RZ, PT ;  /* 0x000000ff1000720c */ /* 0x000fe20003f66270 */
[----:B------:R-:W-:Y:S01]  /*1480*/  IMAD.MOV R4, RZ, RZ, -R4 ;  /* 0x000000ffff047224 */ /* 0x000fe200078e0a04 */
[----:B------:R-:W-:Y:S01]  /*1490*/  ISETP.GE.AND P4, PT, R10, RZ, PT ;  /* 0x000000ff0a00720c */ /* 0x000fe20003f86270 */
[--C-:B------:R-:W-:Y:S01]  /*14a0*/  @!P0 IMAD.IADD R23, R23, 0x1, -R2.reuse ;  /* 0x0000000117178824 */ /* 0x100fe200078e0a02 */
[----:B------:R-:W-:Y:S01]  /*14b0*/  ISETP.GE.AND P0, PT, R18, RZ, PT ;  /* 0x000000ff1200720c */ /* 0x000fe20003f06270 */
[----:B------:R-:W-:Y:S01]  /*14c0*/  IMAD R17, R2, R4, R17 ;  /* 0x0000000402117224 */ /* 0x000fe200078e0211 */
[----:B------:R-:W-:Y:S01]  /*14d0*/  LOP3.LUT R4, R0, 0x1c, RZ, 0xfc, !PT ;  /* 0x0000001c00047812 */ /* 0x000fe200078efcff */
[----:B------:R-:W-:Y:S01]  /*14e0*/  IMAD.HI.U32 R8, R6, R33, RZ ;  /* 0x0000002106087227 */ /* 0x000fe200078e00ff */
[----:B------:R-:W-:Y:S02]  /*14f0*/  LOP3.LUT R10, R0, 0x20, RZ, 0xfc, !PT ;  /* 0x00000020000a7812 */ /* 0x000fe400078efcff */
[----:B------:R-:W-:Y:S01]  /*1500*/  IABS R35, R4 ;  /* 0x0000000400237213 */ /* 0x000fe20000000000 */
[----:B------:R-:W-:Y:S01]  /*1510*/  @!P6 IMAD.IADD R27, R27, 0x1, -R2 ;  /* 0x000000011b1be824 */ /* 0x000fe200078e0a02 */
[C---:B------:R-:W-:Y:S01]  /*1520*/  ISETP.GT.U32.AND P6, PT, R2.reuse, R17, PT ;  /* 0x000000110200720c */ /* 0x040fe20003fc4070 */
[----:B------:R-:W-:Y:S01]  /*1530*/  @!P2 IMAD.MOV R23, RZ, RZ, -R23 ;  /* 0x000000ffff17a224 */ /* 0x000fe200078e0a17 */
[----:B------:R-:W-:Y:S01]  /*1540*/  ISETP.GT.U32.AND P2, PT, R2, R29, PT ;  /* 0x0000001d0200720c */ /* 0x000fe20003f44070 */
[----:B------:R-:W-:Y:S01]  /*1550*/  IMAD.MOV R8, RZ, RZ, -R8 ;  /* 0x000000ffff087224 */ /* 0x000fe200078e0a08 */
[----:B------:R-:W-:Y:S01]  /*1560*/  IABS R39, R10 ;  /* 0x0000000a00277213 */ /* 0x000fe20000000000 */
[----:B------:R-:W-:Y:S01]  /*1570*/  @!P1 IMAD.MOV R25, RZ, RZ, -R25 ;  /* 0x000000ffff199224 */ /* 0x000fe200078e0a19 */
[----:B------:R-:W-:Y:S01]  /*1580*/  ISETP.GE.AND P1, PT, R4, RZ, PT ;  /* 0x000000ff0400720c */ /* 0x000fe20003f26270 */
[----:B------:R-:W-:Y:S01]  /*1590*/  IMAD R33, R2, R8, R33 ;  /* 0x0000000802217224 */ /* 0x000fe200078e0221 */
[----:B------:R-:W-:Y:S01]  /*15a0*/  LOP3.LUT R8, R0, 0x1e, RZ, 0xfc, !PT ;  /* 0x0000001e00087812 */ /* 0x000fe200078efcff */
[----:B------:R-:W-:Y:S01]  /*15b0*/  IMAD.HI.U32 R4, R6, R35, RZ ;  /* 0x0000002306047227 */ /* 0x000fe200078e00ff */
[----:B------:R-:W-:-:S02]  /*15c0*/  LOP3.LUT R14, R0, 0x24, RZ, 0xfc, !PT ;  /* 0x00000024000e7812 */ /* 0x000fc400078efcff */
[----:B------:R-:W-:Y:S01]  /*15d0*/  IABS R37, R8 ;  /* 0x0000000800257213 */ /* 0x000fe20000000000 */
[--C-:B------:R-:W-:Y:S01]  /*15e0*/  @!P6 IMAD.IADD R17, R17, 0x1, -R2.reuse ;  /* 0x000000011111e824 */ /* 0x100fe200078e0a02 */
[----:B------:R-:W-:Y:S01]  /*15f0*/  IABS R43, R14 ;  /* 0x0000000e002b7213 */ /* 0x000fe20000000000 */
[----:B------:R-:W-:Y:S01]  /*1600*/  @!P2 IMAD.IADD R29, R29, 0x1, -R2 ;  /* 0x000000011d1da824 */ /* 0x000fe200078e0a02 */
[----:B------:R-:W-:Y:S01]  /*1610*/  ISETP.GE.AND P2, PT, R8, RZ, PT ;  /* 0x000000ff0800720c */ /* 0x000fe20003f46270 */
[----:B------:R-:W-:Y:S01]  /*1620*/  IMAD.HI.U32 R8, R6, R37, RZ ;  /* 0x0000002506087227 */ /* 0x000fe200078e00ff */
[----:B------:R-:W-:Y:S02]  /*1630*/  ISETP.GT.U32.AND P6, PT, R2, R17, PT ;  /* 0x000000110200720c */ /* 0x000fe40003fc4070 */
[----:B------:R-:W-:Y:S01]  /*1640*/  LOP3.LUT R16, R0, 0x26, RZ, 0xfc, !PT ;  /* 0x0000002600107812 */ /* 0x000fe200078efcff */
[----:B------:R-:W-:Y:S01]  /*1650*/  @!P0 IMAD.MOV R29, RZ, RZ, -R29 ;  /* 0x000000ffff1d8224 */ /* 0x000fe200078e0a1d */
[----:B------:R-:W-:Y:S01]  /*1660*/  ISETP.GT.U32.AND P0, PT, R2, R33, PT ;  /* 0x000000210200720c */ /* 0x000fe20003f04070 */
[----:B------:R-:W-:Y:S01]  /*1670*/  IMAD.MOV R8, RZ, RZ, -R8 ;  /* 0x000000ffff087224 */ /* 0x000fe200078e0a08 */
[----:B------:R-:W-:Y:S01]  /*1680*/  IABS R45, R16 ;  /* 0x00000010002d7213 */ /* 0x000fe20000000000 */
[----:B------:R-:W-:Y:S01]  /*1690*/  IMAD.MOV R4, RZ, RZ, -R4 ;  /* 0x000000ffff047224 */ /* 0x000fe200078e0a04 */
[----:B------:R-:W-:Y:S01]  /*16a0*/  LOP3.LUT R18, R0, 0x28, RZ, 0xfc, !PT ;  /* 0x0000002800127812 */ /* 0x000fe200078efcff */
[----:B------:R-:W-:-:S02]  /*16b0*/  IMAD R37, R2, R8, R37 ;  /* 0x0000000802257224 */ /* 0x000fc400078e0225 */
[----:B------:R-:W-:Y:S01]  /*16c0*/  IMAD R35, R2, R4, R35 ;  /* 0x0000000402237224 */ /* 0x000fe200078e0223 */
[----:B------:R-:W-:Y:S01]  /*16d0*/  IABS R47, R18 ;  /* 0x00000012002f7213 */ /* 0x000fe20000000000 */
[----:B------:R-:W-:Y:S02]  /*16e0*/  @!P6 IMAD.IADD R17, R17, 0x1, -R2 ;  /* 0x000000011111e824 */ /* 0x000fe400078e0a02 */
[----:B------:R-:W-:Y:S01]  /*16f0*/  IMAD.HI.U32 R4, R6, R39, RZ ;  /* 0x0000002706047227 */ /* 0x000fe200078e00ff */
[----:B------:R-:W-:-:S03]  /*1700*/  ISETP.GT.U32.AND P6, PT, R2, R35, PT ;  /* 0x000000230200720c */ /* 0x000fc60003fc4070 */
[----:B------:R-:W-:Y:S02]  /*1710*/  IMAD.MOV.U32 R31, RZ, RZ, R17 ;  /* 0x000000ffff1f7224 */ /* 0x000fe400078e0011 */
[----:B------:R-:W-:Y:S02]  /*1720*/  @!P0 IMAD.IADD R33, R33, 0x1, -R2 ;  /* 0x0000000121218824 */ /* 0x000fe400078e0a02 */
[----:B------:R-:W-:Y:S01]  /*1730*/  @!P5 IMAD.MOV R31, RZ, RZ, -R31 ;  /* 0x000000ffff1fd224 */ /* 0x000fe200078e0a1f */
[C---:B------:R-:W-:Y:S01]  /*1740*/  ISETP.GT.U32.AND P5, PT, R2.reuse, R37, PT ;  /* 0x000000250200720c */ /* 0x040fe20003fa4070 */
[----:B------:R-:W-:Y:S01]  /*1750*/  @!P3 IMAD.MOV R27, RZ, RZ, -R27 ;  /* 0x000000ffff1bb224 */ /* 0x000fe200078e0a1b */
[----:B------:R-:W-:Y:S01]  /*1760*/  ISETP.GT.U32.AND P0, PT, R2, R33, PT ;  /* 0x000000210200720c */ /* 0x000fe20003f04070 */
[----:B------:R-:W-:Y:S01]  /*1770*/  IMAD.HI.U32 R8, R6, R41, RZ ;  /* 0x0000002906087227 */ /* 0x000fe200078e00ff */
[----:B------:R-:W-:-:S03]  /*1780*/  ISETP.GE.AND P3, PT, R10, RZ, PT ;  /* 0x000000ff0a00720c */ /* 0x000fc60003f66270 */
[----:B------:R-:W-:Y:S02]  /*1790*/  IMAD.MOV R10, RZ, RZ, -R4 ;  /* 0x000000ffff0a7224 */ /* 0x000fe400078e0a04 */
[----:B------:R-:W-:-:S04]  /*17a0*/  IMAD.HI.U32 R4, R6, R43, RZ ;  /* 0x0000002b06047227 */ /* 0x000fc800078e00ff */
[--C-:B------:R-:W-:Y:S02]  /*17b0*/  @!P5 IMAD.IADD R37, R37, 0x1, -R2.reuse ;  /* 0x000000012525d824 */ /* 0x100fe400078e0a02 */
[C---:B------:R-:W-:Y:S02]  /*17c0*/  IMAD R17, R2.reuse, R10, R39 ;  /* 0x0000000a02117224 */ /* 0x040fe400078e0227 */
[----:B------:R-:W-:Y:S01]  /*17d0*/  @!P0 IMAD.IADD R33, R33, 0x1, -R2 ;  /* 0x0000000121218824 */ /* 0x000fe200078e0a02 */
[C---:B------:R-:W-:Y:S01]  /*17e0*/  ISETP.GT.U32.AND P5, PT, R2.reuse, R37, PT ;  /* 0x000000250200720c */ /* 0x040fe20003fa4070 */
[----:B------:R-:W-:Y:S01]  /*17f0*/  IMAD.MOV R4, RZ, RZ, -R4 ;  /* 0x000000ffff047224 */ /* 0x000fe200078e0a04 */
[C---:B------:R-:W-:Y:S01]  /*1800*/  ISETP.GT.U32.AND P0, PT, R2.reuse, R17, PT ;  /* 0x000000110200720c */ /* 0x040fe20003f04070 */
[----:B------:R-:W-:Y:S02]  /*1810*/  @!P6 IMAD.IADD R35, R35, 0x1, -R2 ;  /* 0x000000012323e824 */ /* 0x000fe400078e0a02 */
[----:B------:R-:W-:-:S02]  /*1820*/  IMAD R43, R2, R4, R43 ;  /* 0x00000004022b7224 */ /* 0x000fc400078e022b */
[----:B------:R-:W-:Y:S01]  /*1830*/  IMAD.HI.U32 R4, R6, R45, RZ ;  /* 0x0000002d06047227 */ /* 0x000fe200078e00ff */
[----:B------:R-:W-:-:S03]  /*1840*/  ISETP.GT.U32.AND P6, PT, R2, R35, PT ;  /* 0x000000230200720c */ /* 0x000fc60003fc4070 */
[----:B------:R-:W-:Y:S02]  /*1850*/  IMAD.MOV R8, RZ, RZ, -R8 ;  /* 0x000000ffff087224 */ /* 0x000fe400078e0a08 */
[--C-:B------:R-:W-:Y:S01]  /*1860*/  @!P5 IMAD.IADD R37, R37, 0x1, -R2.reuse ;  /* 0x000000012525d824 */ /* 0x100fe200078e0a02 */
[C---:B------:R-:W-:Y:S01]  /*1870*/  ISETP.GT.U32.AND P5, PT, R2.reuse, R43, PT ;  /* 0x0000002b0200720c */ /* 0x040fe20003fa4070 */
[----:B------:R-:W-:Y:S02]  /*1880*/  @!P0 IMAD.IADD R17, R17, 0x1, -R2 ;  /* 0x0000000111118824 */ /* 0x000fe400078e0a02 */
[----:B------:R-:W-:Y:S02]  /*1890*/  IMAD.MOV R4, RZ, RZ, -R4 ;  /* 0x000000ffff047224 */ /* 0x000fe400078e0a04 */
[----:B------:R-:W-:Y:S01]  /*18a0*/  @!P4 IMAD.MOV R33, RZ, RZ, -R33 ;  /* 0x000000ffff21c224 */ /* 0x000fe200078e0a21 */
[C---:B------:R-:W-:Y:S01]  /*18b0*/  ISETP.GT.U32.AND P0, PT, R2.reuse, R17, PT ;  /* 0x000000110200720c */ /* 0x040fe20003f04070 */
[----:B------:R-:W-:-:S02]  /*18c0*/  IMAD R41, R2, R8, R41 ;  /* 0x0000000802297224 */ /* 0x000fc400078e0229 */
[----:B------:R-:W-:Y:S02]  /*18d0*/  IMAD R45, R2, R4, R45 ;  /* 0x00000004022d7224 */ /* 0x000fe400078e022d */
[----:B------:R-:W-:-:S04]  /*18e0*/  IMAD.HI.U32 R8, R6, R49, RZ ;  /* 0x0000003106087227 */ /* 0x000fc800078e00ff */
[--C-:B------:R-:W-:Y:S02]  /*18f0*/  @!P5 IMAD.IADD R43, R43, 0x1, -R2.reuse ;  /* 0x000000012b2bd824 */ /* 0x100fe400078e0a02 */
[--C-:B------:R-:W-:Y:S01]  /*1900*/  @!P6 IMAD.IADD R35, R35, 0x1, -R2.reuse ;  /* 0x000000012323e824 */ /* 0x100fe200078e0a02 */
[C---:B------:R-:W-:Y:S01]  /*1910*/  ISETP.GT.U32.AND P6, PT, R2.reuse, R41, PT ;  /* 0x000000290200720c */ /* 0x040fe20003fc4070 */
[----:B------:R-:W-:Y:S01]  /*1920*/  @!P0 IMAD.IADD R17, R17, 0x1, -R2 ;  /* 0x0000000111118824 */ /* 0x000fe200078e0a02 */
[C---:B------:R-:W-:Y:S01]  /*1930*/  ISETP.GT.U32.AND P4, PT, R2.reuse, R43, PT ;  /* 0x0000002b0200720c */ /* 0x040fe20003f84070 */
[----:B------:R-:W-:Y:S01]  /*1940*/  IMAD.MOV R8, RZ, RZ, -R8 ;  /* 0x000000ffff087224 */ /* 0x000fe200078e0a08 */
[----:B------:R-:W-:Y:S01]  /*1950*/  ISETP.GT.U32.AND P0, PT, R2, R45, PT ;  /* 0x0000002d0200720c */ /* 0x000fe20003f04070 */
[----:B------:R-:W-:-:S04]  /*1960*/  IMAD.HI.U32 R4, R6, R47, RZ ;  /* 0x0000002f06047227 */ /* 0x000fc800078e00ff */
[----:B------:R-:W-:Y:S02]  /*1970*/  IMAD R49, R2, R8, R49 ;  /* 0x0000000802317224 */ /* 0x000fe400078e0231 */
[----:B------:R-:W-:-:S04]  /*1980*/  IMAD.HI.U32 R10, R6, R51, RZ ;  /* 0x00000033060a7227 */ /* 0x000fc800078e00ff */
[----:B------:R-:W-:Y:S02]  /*1990*/  IMAD.MOV R4, RZ, RZ, -R4 ;  /* 0x000000ffff047224 */ /* 0x000fe400078e0a04 */
[----:B------:R-:W-:Y:S01]  /*19a0*/  @!P4 IMAD.IADD R43, R43, 0x1, -R2 ;  /* 0x000000012b2bc824 */ /* 0x000fe200078e0a02 */
[C---:B------:R-:W-:Y:S01]  /*19b0*/  ISETP.GT.U32.AND P4, PT, R2.reuse, R49, PT ;  /* 0x000000310200720c */ /* 0x040fe20003f84070 */
[----:B------:R-:W-:Y:S02]  /*19c0*/  IMAD.MOV R10, RZ, RZ, -R10 ;  /* 0x000000ffff0a7224 */ /* 0x000fe400078e0a0a */
[----:B------:R-:W-:Y:S02]  /*19d0*/  IMAD R47, R2, R4, R47 ;  /* 0x00000004022f7224 */ /* 0x000fe400078e022f */
[----:B------:R-:W-:-:S04]  /*19e0*/  IMAD.HI.U32 R4, R6, R53, RZ ;  /* 0x0000003506047227 */ /* 0x000fc800078e00ff */
[--C-:B------:R-:W-:Y:S01]  /*19f0*/  @!P6 IMAD.IADD R41, R41, 0x1, -R2.reuse ;  /* 0x000000012929e824 */ /* 0x100fe200078e0a02 */
[----:B------:R-:W-:Y:S01]  /*1a00*/  ISETP.GE.AND P6, PT, R12, RZ, PT ;  /* 0x000000ff0c00720c */ /* 0x000fe20003fc6270 */
[----:B------:R-:W-:Y:S01]  /*1a10*/  IMAD R51, R2, R10, R51 ;  /* 0x0000000a02337224 */ /* 0x000fe200078e0233 */
[----:B------:R-:W-:Y:S01]  /*1a20*/  LOP3.LUT R12, R0, 0x3e, RZ, 0xfc, !PT ;  /* 0x0000003e000c7812 */ /* 0x000fe200078efcff */
[----:B------:R-:W-:Y:S01]  /*1a30*/  @!P0 IMAD.IADD R45, R45, 0x1, -R2 ;  /* 0x000000012d2d8824 */ /* 0x000fe200078e0a02 */
[C---:B------:R-:W-:Y:S01]  /*1a40*/  ISETP.GT.U32.AND P5, PT, R2.reuse, R41, PT ;  /* 0x000000290200720c */ /* 0x040fe20003fa4070 */
[----:B------:R-:W-:Y:S01]  /*1a50*/  IMAD.MOV R10, RZ, RZ, -R4 ;  /* 0x000000ffff0a7224 */ /* 0x000fe200078e0a04 */
[----:B------:R-:W-:Y:S01]  /*1a60*/  IABS R69, R12 ;  /* 0x0000000c00457213 */ /* 0x000fe20000000000 */
[----:B------:R-:W-:Y:S01]  /*1a70*/  @!P4 IMAD.IADD R49, R49, 0x1, -R2 ;  /* 0x000000013131c824 */ /* 0x000fe200078e0a02 */
[C---:B------:R-:W-:Y:S01]  /*1a80*/  ISETP.GT.U32.AND P0, PT, R2.reuse, R45, PT ;  /* 0x0000002d0200720c */ /* 0x040fe20003f04070 */
[----:B------:R-:W-:-:S02]  /*1a90*/  IMAD R53, R2, R10, R53 ;  /* 0x0000000a02357224 */ /* 0x000fc400078e0235 */
[----:B------:R-:W-:-:S03]  /*1aa0*/  IMAD.HI.U32 R4, R6, R55, RZ ;  /* 0x0000003706047227 */ /* 0x000fc600078e00ff */
[C---:B------:R-:W-:Y:S01]  /*1ab0*/  ISETP.GT.U32.AND P4, PT, R2.reuse, R53, PT ;  /* 0x000000350200720c */ /* 0x040fe20003f84070 */
[----:B------:R-:W-:Y:S02]  /*1ac0*/  IMAD.MOV R4, RZ, RZ, -R4 ;  /* 0x000000ffff047224 */ /* 0x000fe400078e0a04 */
[--C-:B------:R-:W-:Y:S01]  /*1ad0*/  @!P5 IMAD.IADD R41, R41, 0x1, -R2.reuse ;  /* 0x000000012929d824 */ /* 0x100fe200078e0a02 */
[C---:B------:R-:W-:Y:S01]  /*1ae0*/  ISETP.GT.U32.AND P5, PT, R2.reuse, R47, PT ;  /* 0x0000002f0200720c */ /* 0x040fe20003fa4070 */
[C---:B------:R-:W-:Y:S02]  /*1af0*/  IMAD R55, R2.reuse, R4, R55 ;  /* 0x0000000402377224 */ /* 0x040fe400078e0237 */
[----:B------:R-:W-:Y:S01]  /*1b00*/  @!P0 IMAD.IADD R45, R45, 0x1, -R2 ;  /* 0x000000012d2d8824 */ /* 0x000fe200078e0a02 */
[----:B------:R-:W-:Y:S01]  /*1b10*/  ISETP.GT.U32.AND P0, PT, R2, R51, PT ;  /* 0x000000330200720c */ /* 0x000fe20003f04070 */
[----:B------:R-:W-:-:S04]  /*1b20*/  IMAD.HI.U32 R8, R6, R57, RZ ;  /* 0x0000003906087227 */ /* 0x000fc800078e00ff */
[----:B------:R-:W-:Y:S01]  /*1b30*/  @!P4 IMAD.IADD R53, R53, 0x1, -R2 ;  /* 0x000000013535c824 */ /* 0x000fe200078e0a02 */
[----:B------:R-:W-:Y:S01]  /*1b40*/  ISETP.GT.U32.AND P4, PT, R2, R55, PT ;  /* 0x000000370200720c */ /* 0x000fe20003f84070 */
[----:B------:R-:W-:Y:S02]  /*1b50*/  IMAD.MOV R8, RZ, RZ, -R8 ;  /* 0x000000ffff087224 */ /* 0x000fe400078e0a08 */
[--C-:B------:R-:W-:Y:S01]  /*1b60*/  @!P5 IMAD.IADD R47, R47, 0x1, -R2.reuse ;  /* 0x000000012f2fd824 */ /* 0x100fe200078e0a02 */
[----:B------:R-:W-:Y:S01]  /*1b70*/  ISETP.GE.AND P5, PT, R14, RZ, PT ;  /* 0x000000ff0e00720c */ /* 0x000fe20003fa6270 */
[----:B------:R-:W-:Y:S01]  /*1b80*/  IMAD R57, R2, R8, R57 ;  /* 0x0000000802397224 */ /* 0x000fe200078e0239 */
[----:B------:R-:W-:Y:S01]  /*1b90*/  LOP3.LUT R14, R0, 0x36, RZ, 0xfc, !PT ;  /* 0x00000036000e7812 */ /* 0x000fe200078efcff */
[----:B------:R-:W-:Y:S01]  /*1ba0*/  @!P0 IMAD.IADD R51, R51, 0x1, -R2 ;  /* 0x0000000133338824 */ /* 0x000fe200078e0a02 */
[----:B------:R-:W-:Y:S01]  /*1bb0*/  ISETP.GE.AND P0, PT, R16, RZ, PT ;  /* 0x000000ff1000720c */ /* 0x000fe20003f06270 */
[----:B------:R-:W-:Y:S01]  /*1bc0*/  IMAD.HI.U32 R10, R6, R59, RZ ;  /* 0x0000003b060a7227 */ /* 0x000fe200078e00ff */
[----:B------:R-:W-:-:S02]  /*1bd0*/  LOP3.LUT R16, R0, 0x38, RZ, 0xfc, !PT ;  /* 0x0000003800107812 */ /* 0x000fc400078efcff */
[----:B------:R-:W-:Y:S01]  /*1be0*/  IABS R61, R14 ;  /* 0x0000000e003d7213 */ /* 0x000fe20000000000 */
[----:B------:R-:W-:Y:S01]  /*1bf0*/  @!P4 IMAD.IADD R55, R55, 0x1, -R2 ;  /* 0x000000013737c824 */ /* 0x000fe200078e0a02 */
[----:B------:R-:W-:Y:S01]  /*1c00*/  IABS R63, R16 ;  /* 0x00000010003f7213 */ /* 0x000fe20000000000 */
[----:B------:R-:W-:Y:S01]  /*1c10*/  IMAD.MOV R10, RZ, RZ, -R10 ;  /* 0x000000ffff0a7224 */ /* 0x000fe200078e0a0a */
[C---:B------:R-:W-:Y:S01]  /*1c20*/  ISETP.GT.U32.AND P4, PT, R2.reuse, R57, PT ;  /* 0x000000390200720c */ /* 0x040fe20003f84070 */
[----:B------:R-:W-:Y:S01]  /*1c30*/  @!P1 IMAD.MOV R35, RZ, RZ, -R35 ;  /* 0x000000ffff239224 */ /* 0x000fe200078e0a23 */
[C---:B------:R-:W-:Y:S01]  /*1c40*/  ISETP.GT.U32.AND P1, PT, R2.reuse, R47, PT ;  /* 0x0000002f0200720c */ /* 0x040fe20003f24070 */
[----:B------:R-:W-:Y:S01]  /*1c50*/  @!P2 IMAD.MOV R37, RZ, RZ, -R37 ;  /* 0x000000ffff25a224 */ /* 0x000fe200078e0a25 */
[----:B------:R-:W-:Y:S01]  /*1c60*/  ISETP.GT.U32.AND P2, PT, R2, R49, PT ;  /* 0x000000310200720c */ /* 0x000fe20003f44070 */
[----:B------:R-:W-:-:S04]  /*1c70*/  IMAD.HI.U32 R0, R6, R61, RZ ;  /* 0x0000003d06007227 */ /* 0x000fc800078e00ff */
[----:B------:R-:W-:-:S04]  /*1c80*/  IMAD.HI.U32 R4, R6, R63, RZ ;  /* 0x0000003f06047227 */ /* 0x000fc800078e00ff */
[C---:B------:R-:W-:Y:S02]  /*1c90*/  IMAD R59, R2.reuse, R10, R59 ;  /* 0x0000000a023b7224 */ /* 0x040fe400078e023b */
[----:B------:R-:W-:Y:S02]  /*1ca0*/  IMAD.MOV.U32 R39, RZ, RZ, R17 ;  /* 0x000000ffff277224 */ /* 0x000fe400078e0011 */
[----:B------:R-:W-:Y:S02]  /*1cb0*/  IMAD.MOV R0, RZ, RZ, -R0 ;  /* 0x000000ffff007224 */ /* 0x000fe400078e0a00 */
[----:B------:R-:W-:Y:S02]  /*1cc0*/  IMAD.MOV R4, RZ, RZ, -R4 ;  /* 0x000000ffff047224 */ /* 0x000fe400078e0a04 */
[----:B------:R-:W-:Y:S01]  /*1cd0*/  @!P5 IMAD.MOV R43, RZ, RZ, -R43 ;  /* 0x000000ffff2bd224 */ /* 0x000fe200078e0a2b */
[C---:B------:R-:W-:Y:S01]  /*1ce0*/  ISETP.GT.U32.AND P5, PT, R2.reuse, R55, PT ;  /* 0x000000370200720c */ /* 0x040fe20003fa4070 */
[----:B------:R-:W-:Y:S01]  /*1cf0*/  @!P3 IMAD.MOV R39, RZ, RZ, -R39 ;  /* 0x000000ffff27b224 */ /* 0x000fe200078e0a27 */
[C---:B------:R-:W-:Y:S01]  /*1d00*/  ISETP.GT.U32.AND P3, PT, R2.reuse, R51, PT ;  /* 0x000000330200720c */ /* 0x040fe20003f64070 */
[----:B------:R-:W-:Y:S01]  /*1d10*/  @!P0 IMAD.MOV R45, RZ, RZ, -R45 ;  /* 0x000000ffff2d8224 */ /* 0x000fe200078e0a2d */
[----:B------:R-:W-:Y:S01]  /*1d20*/  ISETP.GT.U32.AND P0, PT, R2, R59, PT ;  /* 0x0000003b0200720c */ /* 0x000fe20003f04070 */
[----:B------:R-:W-:-:S04]  /*1d30*/  IMAD.HI.U32 R8, R6, R65, RZ ;  /* 0x0000004106087227 */ /* 0x000fc800078e00ff */
[C---:B------:R-:W-:Y:S02]  /*1d40*/  IMAD R61, R2.reuse, R0, R61 ;  /* 0x00000000023d7224 */ /* 0x040fe400078e023d */
[C---:B------:R-:W-:Y:S02]  /*1d50*/  IMAD R63, R2.reuse, R4, R63 ;  /* 0x00000004023f7224 */ /* 0x040fe400078e023f */
[----:B------:R-:W-:Y:S01]  /*1d60*/  @!P4 IMAD.IADD R57, R57, 0x1, -R2 ;  /* 0x000000013939c824 */ /* 0x000fe200078e0a02 */
[----:B------:R-:W-:Y:S01]  /*1d70*/  ISETP.GT.U32.AND P4, PT, R2, R53, PT ;  /* 0x000000350200720c */ /* 0x000fe20003f84070 */
[----:B------:R-:W-:-:S04]  /*1d80*/  IMAD.HI.U32 R10, R6, R67, RZ ;  /* 0x00000043060a7227 */ /* 0x000fc800078e00ff */
[----:B------:R-:W-:Y:S02]  /*1d90*/  IMAD.MOV R8, RZ, RZ, -R8 ;  /* 0x000000ffff087224 */ /* 0x000fe400078e0a08 */
[----:B------:R-:W-:Y:S01]  /*1da0*/  @!P6 IMAD.MOV R41, RZ, RZ, -R41 ;  /* 0x000000ffff29e224 */ /* 0x000fe200078e0a29 */
[C---:B------:R-:W-:Y:S01]  /*1db0*/  ISETP.GT.U32.AND P6, PT, R2.reuse, R57, PT ;  /* 0x000000390200720c */ /* 0x040fe20003fc4070 */
[--C-:B------:R-:W-:Y:S01]  /*1dc0*/  @!P1 IMAD.IADD R47, R47, 0x1, -R2.reuse ;  /* 0x000000012f2f9824 */ /* 0x100fe200078e0a02 */
[C---:B------:R-:W-:Y:S01]  /*1dd0*/  ISETP.GT.U32.AND P1, PT, R2.reuse, R61, PT ;  /* 0x0000003d0200720c */ /* 0x040fe20003f24070 */
[----:B------:R-:W-:Y:S01]  /*1de0*/  @!P2 IMAD.IADD R49, R49, 0x1, -R2 ;  /* 0x000000013131a824 */ /* 0x000fe200078e0a02 */
[----:B------:R-:W-:Y:S01]  /*1df0*/  ISETP.GT.U32.AND P2, PT, R2, R63, PT ;  /* 0x0000003f0200720c */ /* 0x000fe20003f44070 */
[----:B------:R-:W-:Y:S02]  /*1e00*/  IMAD.MOV R10, RZ, RZ, -R10 ;  /* 0x000000ffff0a7224 */ /* 0x000fe400078e0a0a */
[----:B------:R-:W-:-:S04]  /*1e10*/  IMAD.HI.U32 R6, R6, R69, RZ ;  /* 0x0000004506067227 */ /* 0x000fc800078e00ff */
[C---:B------:R-:W-:Y:S02]  /*1e20*/  IMAD R65, R2.reuse, R8, R65 ;  /* 0x0000000802417224 */ /* 0x040fe400078e0241 */
[----:B------:R-:W-:Y:S02]  /*1e30*/  IMAD R67, R2, R10, R67 ;  /* 0x0000000a02437224 */ /* 0x000fe400078e0243 */
[----:B------:R-:W-:Y:S02]  /*1e40*/  IMAD.MOV R6, RZ, RZ, -R6 ;  /* 0x000000ffff067224 */ /* 0x000fe400078e0a06 */
[--C-:B------:R-:W-:Y:S01]  /*1e50*/  @!P5 IMAD.IADD R55, R55, 0x1, -R2.reuse ;  /* 0x000000013737d824 */ /* 0x100fe200078e0a02 */
[----:B------:R-:W-:Y:S01]  /*1e60*/  ISETP.GE.AND P5, PT, R18, RZ, PT ;  /* 0x000000ff1200720c */ /* 0x000fe20003fa6270 */
[--C-:B------:R-:W-:Y:S01]  /*1e70*/  @!P3 IMAD.IADD R51, R51, 0x1, -R2.reuse ;  /* 0x000000013333b824 */ /* 0x100fe200078e0a02 */
[----:B------:R-:W-:Y:S01]  /*1e80*/  ISETP.GT.U32.AND P3, PT, R2, R65, PT ;  /* 0x000000410200720c */ /* 0x000fe20003f64070 */
[----:B------:R-:W-:Y:S01]  /*1e90*/  @!P0 IMAD.IADD R59, R59, 0x1, -R2 ;  /* 0x000000013b3b8824 */ /* 0x000fe200078e0a02 */
[----:B------:R-:W-:Y:S01]  /*1ea0*/  ISETP.GE.AND P0, PT, R20, RZ, PT ;  /* 0x000000ff1400720c */ /* 0x000fe20003f06270 */
[----:B------:R-:W-:-:S02]  /*1eb0*/  IMAD R69, R2, R6, R69 ;  /* 0x0000000602457224 */ /* 0x000fc400078e0245 */
[--C-:B------:R-:W-:Y:S01]  /*1ec0*/  @!P4 IMAD.IADD R53, R53, 0x1, -R2.reuse ;  /* 0x000000013535c824 */ /* 0x100fe200078e0a02 */
[C---:B------:R-:W-:Y:S01]  /*1ed0*/  ISETP.GT.U32.AND P4, PT, R2.reuse, R67, PT ;  /* 0x000000430200720c */ /* 0x040fe20003f84070 */
[--C-:B------:R-:W-:Y:S01]  /*1ee0*/  @!P6 IMAD.IADD R57, R57, 0x1, -R2.reuse ;  /* 0x000000013939e824 */ /* 0x100fe200078e0a02 */
[----:B------:R-:W-:Y:S01]  /*1ef0*/  ISETP.GT.U32.AND P6, PT, R2, R69, PT ;  /* 0x000000450200720c */ /* 0x000fe20003fc4070 */
[--C-:B------:R-:W-:Y:S01]  /*1f00*/  @!P1 IMAD.IADD R61, R61, 0x1, -R2.reuse ;  /* 0x000000013d3d9824 */ /* 0x100fe200078e0a02 */
[----:B------:R-:W-:Y:S01]  /*1f10*/  ISETP.GE.AND P1, PT, R22, RZ, PT ;  /* 0x000000ff1600720c */ /* 0x000fe20003f26270 */
[--C-:B------:R-:W-:Y:S01]  /*1f20*/  @!P2 IMAD.IADD R63, R63, 0x1, -R2.reuse ;  /* 0x000000013f3fa824 */ /* 0x100fe200078e0a02 */
[----:B------:R-:W-:Y:S01]  /*1f30*/  ISETP.GE.AND P2, PT, R24, RZ, PT ;  /* 0x000000ff1800720c */ /* 0x000fe20003f46270 */
[----:B------:R-:W-:Y:S01]  /*1f40*/  @!P5 IMAD.MOV R47, RZ, RZ, -R47 ;  /* 0x000000ffff2fd224 */ /* 0x000fe200078e0a2f */
[----:B------:R-:W-:Y:S01]  /*1f50*/  ISETP.GT.U32.AND P5, PT, R2, R59, PT ;  /* 0x0000003b0200720c */ /* 0x000fe20003fa4070 */
[--C-:B------:R-:W-:Y:S01]  /*1f60*/  @!P3 IMAD.IADD R65, R65, 0x1, -R2.reuse ;  /* 0x000000014141b824 */ /* 0x100fe200078e0a02 */
[----:B------:R-:W-:Y:S01]  /*1f70*/  ISETP.GE.AND P3, PT, R26, RZ, PT ;  /* 0x000000ff1a00720c */ /* 0x000fe20003f66270 */
[----:B------:R-:W-:Y:S01]  /*1f80*/  @!P0 IMAD.MOV R49, RZ, RZ, -R49 ;  /* 0x000000ffff318224 */ /* 0x000fe200078e0a31 */
[----:B------:R-:W-:Y:S01]  /*1f90*/  ISETP.GT.U32.AND P0, PT, R2, R61, PT ;  /* 0x0000003d0200720c */ /* 0x000fe20003f04070 */
[--C-:B------:R-:W-:Y:S01]  /*1fa0*/  @!P4 IMAD.IADD R67, R67, 0x1, -R2.reuse ;  /* 0x000000014343c824 */ /* 0x100fe200078e0a02 */
[----:B------:R-:W-:Y:S01]  /*1fb0*/  ISETP.GE.AND P4, PT, R28, RZ, PT ;  /* 0x000000ff1c00720c */ /* 0x000fe20003f86270 */
[----:B------:R-:W-:-:S02]  /*1fc0*/  @!P6 IMAD.IADD R69, R69, 0x1, -R2 ;  /* 0x000000014545e824 */ /* 0x000fc400078e0a02 */
[----:B------:R-:W-:Y:S01]  /*1fd0*/  @!P1 IMAD.MOV R51, RZ, RZ, -R51 ;  /* 0x000000ffff339224 */ /* 0x000fe200078e0a33 */
[C---:B------:R-:W-:Y:S01]  /*1fe0*/  ISETP.GT.U32.AND P1, PT, R2.reuse, R63, PT ;  /* 0x0000003f0200720c */ /* 0x040fe20003f24070 */
[----:B------:R-:W-:Y:S01]  /*1ff0*/  @!P2 IMAD.MOV R53, RZ, RZ, -R53 ;  /* 0x000000ffff35a224 */ /* 0x000fe200078e0a35 */
[C---:B------:R-:W-:Y:S01]  /*2000*/  ISETP.GT.U32.AND P2, PT, R2.reuse, R65, PT ;  /* 0x000000410200720c */ /* 0x040fe20003f44070 */
[--C-:B------:R-:W-:Y:S01]  /*2010*/  @!P5 IMAD.IADD R59, R59, 0x1, -R2.reuse ;  /* 0x000000013b3bd824 */ /* 0x100fe200078e0a02 */
[----:B------:R-:W-:Y:S01]  /*2020*/  ISETP.GT.U32.AND P6, PT, R2, R67, PT ;  /* 0x000000430200720c */ /* 0x000fe20003fc4070 */
[----:B------:R-:W-:Y:S01]  /*2030*/  @!P3 IMAD.MOV R55, RZ, RZ, -R55 ;  /* 0x000000ffff37b224 */ /* 0x000fe200078e0a37 */
[----:B------:R-:W-:Y:S01]  /*2040*/  ISETP.GE.AND P5, PT, R14, RZ, PT ;  /* 0x000000ff0e00720c */ /* 0x000fe20003fa6270 */
[--C-:B------:R-:W-:Y:S01]  /*2050*/  @!P0 IMAD.IADD R61, R61, 0x1, -R2.reuse ;  /* 0x000000013d3d8824 */ /* 0x100fe200078e0a02 */
[----:B------:R-:W-:Y:S01]  /*2060*/  ISETP.GT.U32.AND P3, PT, R2, R69, PT ;  /* 0x000000450200720c */ /* 0x000fe20003f64070 */
[----:B------:R-:W-:Y:S01]  /*2070*/  @!P4 IMAD.MOV R57, RZ, RZ, -R57 ;  /* 0x000000ffff39c224 */ /* 0x000fe200078e0a39 */
[----:B------:R-:W-:Y:S01]  /*2080*/  ISETP.GE.AND P0, PT, R16, RZ, PT ;  /* 0x000000ff1000720c */ /* 0x000fe20003f06270 */
[----:B------:R-:W-:Y:S01]  /*2090*/  IMAD R18, R142, 0x5, RZ ;  /* 0x000000058e127824 */ /* 0x000fe200078e02ff */
[----:B------:R-:W2:Y:S01]  /*20a0*/  LDC.64 R16, c[0x0][0x230] ;  /* 0x00008c00ff107b82 */ /* 0x000ea20000000a00 */
[--C-:B------:R-:W-:Y:S01]  /*20b0*/  @!P1 IMAD.IADD R63, R63, 0x1, -R2.reuse ;  /* 0x000000013f3f9824 */ /* 0x100fe200078e0a02 */
[----:B------:R-:W-:Y:S01]  /*20c0*/  ISETP.GE.AND P4, PT, R30, RZ, PT ;  /* 0x000000ff1e00720c */ /* 0x000fe20003f86270 */
[--C-:B------:R-:W-:Y:S01]  /*20d0*/  @!P2 IMAD.IADD R65, R65, 0x1, -R2.reuse ;  /* 0x000000014141a824 */ /* 0x100fe200078e0a02 */
[----:B------:R-:W-:Y:S01]  /*20e0*/  ISETP.GE.AND P1, PT, R32, RZ, PT ;  /* 0x000000ff2000720c */ /* 0x000fe20003f26270 */
[--C-:B------:R-:W-:Y:S01]  /*20f0*/  @!P6 IMAD.IADD R67, R67, 0x1, -R2.reuse ;  /* 0x000000014343e824 */ /* 0x100fe200078e0a02 */
[----:B------:R-:W-:Y:S01]  /*2100*/  ISETP.GE.AND P2, PT, R34, RZ, PT ;  /* 0x000000ff2200720c */ /* 0x000fe20003f46270 */
[----:B------:R-:W-:Y:S01]  /*2110*/  @!P5 IMAD.MOV R61, RZ, RZ, -R61 ;  /* 0x000000ffff3dd224 */ /* 0x000fe200078e0a3d */
[----:B------:R-:W-:Y:S01]  /*2120*/  ISETP.GE.AND P6, PT, R12, RZ, PT ;  /* 0x000000ff0c00720c */ /* 0x000fe20003fc6270 */
[----:B------:R-:W-:Y:S01]  /*2130*/  @!P3 IMAD.IADD R69, R69, 0x1, -R2 ;  /* 0x000000014545b824 */ /* 0x000fe200078e0a02 */
[----:B------:R-:W-:Y:S01]  /*2140*/  ISETP.GE.AND P5, PT, R90, RZ, PT ;  /* 0x000000ff5a00720c */ /* 0x000fe20003fa6270 */
[----:B------:R-:W-:Y:S01]  /*2150*/  @!P0 IMAD.MOV R63, RZ, RZ, -R63 ;  /* 0x000000ffff3f8224 */ /* 0x000fe200078e0a3f */
[----:B------:R-:W-:Y:S01]  /*2160*/  ISETP.NE.AND P3, PT, R156, RZ, PT ;  /* 0x000000ff9c00720c */ /* 0x000fe20003f65270 */
[----:B------:R-:W-:Y:S01]  /*2170*/  IMAD R6, R142, 0x2c, RZ ;  /* 0x0000002c8e067824 */ /* 0x000fe200078e02ff */
[----:B------:R-:W-:Y:S01]  /*2180*/  LOP3.LUT R2, RZ, R157, RZ, 0x33, !PT ;  /* 0x0000009dff027212 */ /* 0x000fe200078e33ff */
[----:B------:R-:W-:Y:S01]  /*2190*/  @!P4 IMAD.MOV R59, RZ, RZ, -R59 ;  /* 0x000000ffff3bc224 */ /* 0x000fe200078e0a3b */
[----:B------:R-:W-:Y:S01]  /*21a0*/  ISETP.NE.AND P4, PT, R157, RZ, PT ;  /* 0x000000ff9d00720c */ /* 0x000fe20003f85270 */
[----:B------:R-:W-:-:S02]  /*21b0*/  @!P1 IMAD.MOV R65, RZ, RZ, -R65 ;  /* 0x000000ffff419224 */ /* 0x000fc400078e0a41 */
[----:B------:R-:W-:Y:S01]  /*21c0*/  @!P2 IMAD.MOV R67, RZ, RZ, -R67 ;  /* 0x000000ffff43a224 */ /* 0x000fe200078e0a43 */
[C---:B------:R-:W-:Y:S01]  /*21d0*/  SEL R144, R2.reuse, R5, !P4 ;  /* 0x0000000502907207 */ /* 0x040fe20006000000 */
[----:B------:R-:W-:Y:S01]  /*21e0*/  @!P6 IMAD.MOV R69, RZ, RZ, -R69 ;  /* 0x000000ffff45e224 */ /* 0x000fe200078e0a45 */
[C---:B------:R-:W-:Y:S01]  /*21f0*/  SEL R141, R2.reuse, R7, !P4 ;  /* 0x00000007028d7207 */ /* 0x040fe20006000000 */
[----:B------:R-:W-:Y:S01]  /*2200*/  @!P5 IMAD.MOV R3, RZ, RZ, -R3 ;  /* 0x000000ffff03d224 */ /* 0x000fe200078e0a03 */
[----:B------:R-:W-:Y:S01]  /*2210*/  SEL R140, R2, R9, !P4 ;  /* 0x00000009028c7207 */ /* 0x000fe20006000000 */
[----:B--2---:R-:W-:Y:S01]  /*2220*/  VIADD R4, R16, 0xfffffffe ;  /* 0xfffffffe10047836 */ /* 0x004fe20000000000 */
[----:B------:R-:W-:Y:S01]  /*2230*/  SEL R138, R2, R11, !P4 ;  /* 0x0000000b028a7207 */ /* 0x000fe20006000000 */
[----:B------:R-:W-:Y:S01]  /*2240*/  VIADD R5, R16, 0xfffffffd ;  /* 0xfffffffd10057836 */ /* 0x000fe20000000000 */
[----:B------:R-:W-:Y:S01]  /*2250*/  SEL R137, R2, R13, !P4 ;  /* 0x0000000d02897207 */ /* 0x000fe20006000000 */
[----:B------:R-:W-:Y:S01]  /*2260*/  IMAD R20, R142, 0xb, RZ ;  /* 0x0000000b8e147824 */ /* 0x000fe200078e02ff */
[----:B------:R-:W-:Y:S01]  /*2270*/  SEL R136, R2, R15, !P4 ;  /* 0x0000000f02887207 */ /* 0x000fe20006000000 */
[----:B------:R-:W-:Y:S01]  /*2280*/  IMAD R8, R142, 0x34, RZ ;  /* 0x000000348e087824 */ /* 0x000fe200078e02ff */
[----:B------:R-:W-:Y:S01]  /*2290*/  SEL R134, R2, R19, !P4 ;  /* 0x0000001302867207 */ /* 0x000fe20006000000 */
[----:B------:R-:W-:Y:S01]  /*22a0*/  IMAD R19, R142, 0x3, RZ ;  /* 0x000000038e137824 */ /* 0x000fe200078e02ff */
[----:B------:R-:W-:Y:S01]  /*22b0*/  SEL R133, R2, R21, !P4 ;  /* 0x0000001502857207 */ /* 0x000fe20006000000 */
[----:B------:R-:W-:Y:S01]  /*22c0*/  IMAD R21, R142, 0xa, RZ ;  /* 0x0000000a8e157824 */ /* 0x000fe200078e02ff */
[----:B------:R-:W-:Y:S01]  /*22d0*/  SEL R132, R2, R23, !P4 ;  /* 0x0000001702847207 */ /* 0x000fe20006000000 */
[----:B-1----:R-:W-:Y:S01]  /*22e0*/  IMAD R90, R142, 0xd, RZ ;  /* 0x0000000d8e5a7824 */ /* 0x002fe200078e02ff */
[----:B------:R-:W-:Y:S01]  /*22f0*/  SEL R130, R2, R25, !P4 ;  /* 0x0000001902827207 */ /* 0x000fe20006000000 */
[----:B------:R-:W-:Y:S01]  /*2300*/  IMAD R7, R142, 0x30, RZ ;  /* 0x000000308e077824 */ /* 0x000fe200078e02ff */
[----:B------:R-:W-:Y:S01]  /*2310*/  SEL R129, R2, R27, !P4 ;  /* 0x0000001b02817207 */ /* 0x000fe20006000000 */
[----:B------:R-:W-:Y:S01]  /*2320*/  IMAD R9, R142, 0x38, RZ ;  /* 0x000000388e097824 */ /* 0x000fe200078e02ff */
[----:B------:R-:W-:Y:S01]  /*2330*/  SEL R183, R2, R29, !P4 ;  /* 0x0000001d02b77207 */ /* 0x000fe20006000000 */
[----:B------:R-:W-:Y:S01]  /*2340*/  IMAD R15, R142, 0x12, RZ ;  /* 0x000000128e0f7824 */ /* 0x000fe200078e02ff */
[----:B------:R-:W-:Y:S01]  /*2350*/  SEL R128, R2, R31, !P4 ;  /* 0x0000001f02807207 */ /* 0x000fe20006000000 */
[----:B------:R-:W-:Y:S01]  /*2360*/  IMAD.SHL.U32 R13, R142, 0x20, RZ ;  /* 0x000000208e0d7824 */ /* 0x000fe200078e00ff */
        /* <DEDUP_REMOVED lines=13> */
[----:B------:R-:W-:Y:S01]  /*2440*/  VIADD R11, R16, 0xffffffde ;  /* 0xffffffde100b7836 */ /* 0x000fe20000000000 */
[----:B------:R-:W-:Y:S01]  /*2450*/  SEL R124, R2, R47, !P4 ;  /* 0x0000002f027c7207 */ /* 0x000fe20006000000 */
[----:B------:R-:W-:Y:S01]  /*2460*/  IMAD R47, R142, 0x48, RZ ;  /* 0x000000488e2f7824 */ /* 0x000fe200078e02ff */
        /* <DEDUP_REMOVED lines=21> */
[----:B------:R-:W-:Y:S01]  /*25c0*/  VIADD R2, R16, 0xffffffff ;  /* 0xffffffff10027836 */ /* 0x000fe20000000000 */
[----:B------:R-:W-:Y:S01]  /*25d0*/  @!P3 LOP3.LUT R3, RZ, R156, RZ, 0x33, !PT ;  /* 0x0000009cff03b212 */ /* 0x000fe200078e33ff */
[----:B------:R-:W-:Y:S01]  /*25e0*/  IMAD R69, R142, 0xb4, RZ ;  /* 0x000000b48e457824 */ /* 0x000fe200078e02ff */
[----:B------:R-:W-:Y:S01]  /*25f0*/  ISETP.GE.U32.AND P2, PT, R4, 0x7fffffbf, PT ;  /* 0x7fffffbf0400780c */ /* 0x000fe20003f46070 */
[----:B------:R-:W-:Y:S01]  /*2600*/  VIADD R4, R16, 0xffffffdf ;  /* 0xffffffdf10047836 */ /* 0x000fe20000000000 */
[----:B------:R-:W-:Y:S01]  /*2610*/  ISETP.GE.U32.AND P0, PT, R2, 0x7fffffc0, PT ;  /* 0x7fffffc00200780c */ /* 0x000fe20003f06070 */
[----:B------:R-:W-:Y:S01]  /*2620*/  IMAD.SHL.U32 R2, R146, 0x10, RZ ;  /* 0x0000001092027824 */ /* 0x000fe200078e00ff */
[----:B------:R-:W-:Y:S01]  /*2630*/  ISETP.GE.U32.AND P3, PT, R5, 0x7fffffbe, PT ;  /* 0x7fffffbe0500780c */ /* 0x000fe20003f66070 */
[----:B------:R-:W-:Y:S01]  /*2640*/  IMAD R96, R3, R17, RZ ;  /* 0x0000001103607224 */ /* 0x000fe200078e02ff */
[----:B------:R-:W-:Y:S01]  /*2650*/  MOV R3, 0x400 ;  /* 0x0000040000037802 */ /* 0x000fe20000000f00 */
[----:B------:R-:W-:Y:S01]  /*2660*/  IMAD R5, R142, 0x18, RZ ;  /* 0x000000188e057824 */ /* 0x000fe200078e02ff */
[----:B------:R-:W-:Y:S01]  /*2670*/  LOP3.LUT R2, R2, 0x70, RZ, 0xc0, !PT ;  /* 0x0000007002027812 */ /* 0x000fe200078ec0ff */
[----:B------:R-:W-:Y:S01]  /*2680*/  IMAD.SHL.U32 R97, R96, 0x4, RZ ;  /* 0x0000000460617824 */ /* 0x000fe200078e00ff */
[----:B------:R-:W-:Y:S01]  /*2690*/  LEA R228, R89, R3, 0x18 ;  /* 0x0000000359e47211 */ /* 0x000fe200078ec0ff */
[----:B------:R-:W-:Y:S01]  /*26a0*/  VIADD R3, R16, 0xfffffffc ;  /* 0xfffffffc10037836 */ /* 0x000fe20000000000 */
[----:B------:R-:W-:Y:S01]  /*26b0*/  ISETP.GE.U32.AND P5, PT, R4, 0x7fffffa0, PT ;  /* 0x7fffffa00400780c */ /* 0x000fe20003fa6070 */
[----:B------:R-:W-:Y:S01]  /*26c0*/  IMAD R2, R88, 0x80, R2 ;  /* 0x0000008058027824 */ /* 0x000fe200078e0202 */
[----:B------:R-:W-:Y:S01]  /*26d0*/  IADD3 R22, P1, R97, UR4, RZ ;  /* 0x0000000461167c10 */ /* 0x000fe2000ff3e0ff */
[----:B------:R-:W-:Y:S01]  /*26e0*/  IMAD R4, R142, 0x14, RZ ;  /* 0x000000148e047824 */ /* 0x000fe200078e02ff */
[----:B------:R-:W-:Y:S01]  /*26f0*/  ISETP.GE.U32.AND P4, PT, R3, 0x7fffffbd, PT ;  /* 0x7fffffbd0300780c */ /* 0x000fe20003f86070 */
[----:B------:R-:W-:Y:S01]  /*2700*/  IMAD.IADD R229, R2, 0x1, R228 ;  /* 0x0000000102e57824 */ /* 0x000fe200078e02e4 */
[----:B------:R-:W-:Y:S01]  /*2710*/  LEA.HI.X.SX32 R23, R96, UR5, 0x2, P1 ;  /* 0x0000000560177c11 */ /* 0x000fe200088f16ff */
[C---:B------:R-:W-:Y:S01]  /*2720*/  IMAD.SHL.U32 R3, R142.reuse, 0x4, RZ ;  /* 0x000000048e037824 */ /* 0x040fe200078e00ff */
[----:B------:R-:W-:Y:S01]  /*2730*/  IADD3 R206, P1, R97, UR4, RZ ;  /* 0x0000000461ce7c10 */ /* 0x000fe2000ff3e0ff */
[----:B------:R1:W-:Y:S01]  /*2740*/  STL [R1+0xd4], R96 ;  /* 0x0000d46001007387 */ /* 0x0003e20000100800 */
[C---:B------:R-:W-:Y:S01]  /*2750*/  IMAD.SHL.U32 R88, R142.reuse, 0x10, RZ ;  /* 0x000000108e587824 */ /* 0x040fe200078e00ff */
[----:B------:R-:W-:Y:S01]  /*2760*/  LOP3.LUT R0, R71, 0x2000, R0, 0xf8, !PT ;  /* 0x0000200047007812 */ /* 0x000fe200078ef800 */
[C---:B------:R-:W-:Y:S01]  /*2770*/  IMAD R89, R142.reuse, 0xe, RZ ;  /* 0x0000000e8e597824 */ /* 0x040fe200078e02ff */
[----:B------:R-:W-:Y:S01]  /*2780*/  @!PT LDS RZ, [RZ] ;  /* 0x00000000fffff984 */ /* 0x000fe20000000800 */
[----:B------:R-:W-:Y:S01]  /*2790*/  @!PT LDS RZ, [RZ] ;  /* 0x00000000fffff984 */ /* 0x000fe20000000800 */
[----:B------:R-:W-:Y:S01]  /*27a0*/  @!PT LDS RZ, [RZ] ;  /* 0x00000000fffff984 */ /* 0x000fe20000000800 */
[----:B------:R-:W-:Y:S01]  /*27b0*/  LDGSTS.E [R229], desc[UR12][R22.64], !P0 ;  /* 0x0000000016e57fae */ /* 0x000fe2000c12184c */
[-C--:B------:R-:W-:Y:S01]  /*27c0*/  IADD3 R208, P0, R3, R22.reuse, RZ ;  /* 0x0000001603d07210 */ /* 0x080fe20007f1e0ff */
[----:B------:R-:W-:Y:S01]  /*27d0*/  IMAD R17, R142, 0x11, RZ ;  /* 0x000000118e117824 */ /* 0x000fe200078e02ff */
[----:B------:R-:W-:Y:S01]  /*27e0*/  LEA.HI.X.SX32 R207, R96, UR5, 0x2, P1 ;  /* 0x0000000560cf7c11 */ /* 0x000fe200088f16ff */
[----:B------:R2:W-:Y:S01]  /*27f0*/  STL [R1+0xd8], R97 ;  /* 0x0000d86101007387 */ /* 0x0005e20000100800 */
[CC--:B------:R-:W-:Y:S01]  /*2800*/  LEA.HI.X.SX32 R209, R142.reuse, R23.reuse, 0x2, P0 ;  /* 0x000000178ed17211 */ /* 0x0c0fe200000f16ff */
[C---:B------:R-:W-:Y:S01]  /*2810*/  IMAD R71, R142.reuse, 0xb8, RZ ;  /* 0x000000b88e477824 */ /* 0x040fe200078e02ff */
[-C--:B------:R-:W-:Y:S01]  /*2820*/  IADD3 R212, P0, R163, R22.reuse, RZ ;  /* 0x00000016a3d47210 */ /* 0x080fe20007f1e0ff */
[----:B------:R3:W-:Y:S01]  /*2830*/  STL [R1+0x60], R95 ;  /* 0x0000605f01007387 */ /* 0x0007e20000100800 */
[CC--:B------:R-:W-:Y:S01]  /*2840*/  LEA R210, P1, R142.reuse, R22.reuse, 0x3 ;  /* 0x000000168ed27211 */ /* 0x0c0fe200078218ff */
[----:B-1----:R-:W-:Y:S01]  /*2850*/  IMAD R96, R142, 0x19, RZ ;  /* 0x000000198e607824 */ /* 0x002fe200078e02ff */
[-C--:B------:R-:W-:Y:S01]  /*2860*/  LEA.HI.X.SX32 R213, R19, R23.reuse, 0x2, P0 ;  /* 0x0000001713d57211 */ /* 0x080fe200000f16ff */
[----:B------:R-:W-:Y:S01]  /*2870*/  STL [R1+0x5c], R19 ;  /* 0x00005c1301007387 */ /* 0x000fe20000100800 */
[-C--:B------:R-:W-:Y:S01]  /*2880*/  IADD3 R48, P0, R4, R22.reuse, RZ ;  /* 0x0000001604307210 */ /* 0x080fe20007f1e0ff */
[C---:B--2---:R-:W-:Y:S01]  /*2890*/  IMAD R97, R142.reuse, 0x6c, RZ ;  /* 0x0000006c8e617824 */ /* 0x044fe200078e02ff */
[-C--:B------:R-:W-:Y:S01]  /*28a0*/  LEA.HI.X.SX32 R211, R95, R23.reuse, 0x2, P1 ;  /* 0x000000175fd37211 */ /* 0x080fe200008f16ff */
[----:B------:R1:W-:Y:S01]  /*28b0*/  STL [R1+0x58], R18 ;  /* 0x0000581201007387 */ /* 0x0003e20000100800 */
[CC--:B------:R-:W-:Y:S01]  /*28c0*/  LEA R30, P1, R142.reuse, R22.reuse, 0x4 ;  /* 0x000000168e1e7211 */ /* 0x0c0fe200078220ff */
[----:B---3--:R-:W-:Y:S01]  /*28d0*/  IMAD R95, R142, 0x68, RZ ;  /* 0x000000688e5f7824 */ /* 0x008fe200078e02ff */
[-C--:B------:R-:W-:Y:S01]  /*28e0*/  LEA.HI.X.SX32 R49, R18, R23.reuse, 0x2, P0 ;  /* 0x0000001712317211 */ /* 0x080fe200000f16ff */
[----:B------:R-:W-:Y:S01]  /*28f0*/  STL [R1+0x54], R94 ;  /* 0x0000545e01007387 */ /* 0x000fe20000100800 */
[----:B------:R-:W-:Y:S01]  /*2900*/  LEA.HI.X.SX32 R31, R3, R23, 0x2, P1 ;  /* 0x00000017031f7211 */ /* 0x000fe200008f16ff */
[----:B------:R-:W-:Y:S01]  /*2910*/  VIADD R239, R16, 0xffffffc0 ;  /* 0xffffffc010ef7836 */ /* 0x000fe20000000000 */
[----:B------:R-:W-:Y:S01]  /*2920*/  IADD3 R28, P1, R5, R22, RZ ;  /* 0x00000016051c7210 */ /* 0x000fe20007f3e0ff */
[----:B------:R2:W-:Y:S01]  /*2930*/  STL [R1+0x50], R93 ;  /* 0x0000505d01007387 */ /* 0x0005e20000100800 */
[----:B------:R-:W-:-:S02]  /*2940*/  LOP3.LUT R147, R2, 0x70, RZ, 0x3c, !PT ;  /* 0x0000007002937812 */ /* 0x000fc400078e3cff */
[-C--:B-1----:R-:W-:Y:S01]  /*2950*/  IADD3 R18, P0, R162, R22.reuse, RZ ;  /* 0x00000016a2127210 */ /* 0x082fe20007f1e0ff */
[----:B------:R-:W-:Y:S01]  /*2960*/  STL [R1+0x4c], R92 ;  /* 0x00004c5c01007387 */ /* 0x000fe20000100800 */
[-C--:B------:R-:W-:Y:S02]  /*2970*/  LEA.HI.X.SX32 R29, R94, R23.reuse, 0x2, P1 ;  /* 0x000000175e1d7211 */ /* 0x080fe400008f16ff */
[-C--:B------:R-:W-:Y:S01]  /*2980*/  LEA.HI.X.SX32 R19, R93, R23.reuse, 0x2, P0 ;  /* 0x000000175d137211 */ /* 0x080fe200000f16ff */
[----:B------:R1:W-:Y:S01]  /*2990*/  STL [R1+0x48], R91 ;  /* 0x0000485b01007387 */ /* 0x0003e20000100800 */
[-C--:B------:R-:W-:Y:S01]  /*29a0*/  IADD3 R42, P0, R161, R22.reuse, RZ ;  /* 0x00000016a12a7210 */ /* 0x080fe20007f1e0ff */
[C---:B--2---:R-:W-:Y:S01]  /*29b0*/  IMAD R93, R142.reuse, 0xd8, RZ ;  /* 0x000000d88e5d7824 */ /* 0x044fe200078e02ff */
[----:B------:R-:W-:Y:S01]  /*29c0*/  LEA R44, P1, R142, R22, 0x5 ;  /* 0x000000168e2c7211 */ /* 0x000fe200078228ff */
[----:B------:R-:W-:Y:S01]  /*29d0*/  STL [R1+0x44], R21 ;  /* 0x0000441501007387 */ /* 0x000fe20000100800 */
[----:B------:R-:W-:-:S02]  /*29e0*/  LEA.HI.X.SX32 R43, R91, R23, 0x2, P0 ;  /* 0x000000175b2b7211 */ /* 0x000fc400000f16ff */
[-C--:B------:R-:W-:Y:S01]  /*29f0*/  IADD3 R40, P0, R6, R22.reuse, RZ ;  /* 0x0000001606287210 */ /* 0x080fe20007f1e0ff */
[----:B------:R2:W-:Y:S01]  /*2a00*/  STL [R1+0x40], R20 ;  /* 0x0000401401007387 */ /* 0x0005e20000100800 */
[-C--:B------:R-:W-:Y:S01]  /*2a10*/  LEA.HI.X.SX32 R45, R92, R23.reuse, 0x2, P1 ;  /* 0x000000175c2d7211 */ /* 0x080fe200008f16ff */
[----:B-1----:R-:W-:Y:S01]  /*2a20*/  IMAD R91, R142, 0xd4, RZ ;  /* 0x000000d48e5b7824 */ /* 0x002fe200078e02ff */
[-C--:B------:R-:W-:Y:S01]  /*2a30*/  IADD3 R26, P1, R160, R22.reuse, RZ ;  /* 0x00000016a01a7210 */ /* 0x080fe20007f3e0ff */
[----:B------:R-:W-:Y:S01]  /*2a40*/  STL [R1+0x3c], R90 ;  /* 0x00003c5a01007387 */ /* 0x000fe20000100800 */
[-C--:B------:R-:W-:Y:S01]  /*2a50*/  LEA.HI.X.SX32 R41, R20, R23.reuse, 0x2, P0 ;  /* 0x0000001714297211 */ /* 0x080fe200000f16ff */
[----:B------:R-:W-:Y:S01]  /*2a60*/  VIADD R92, R16, 0xffffffe6 ;  /* 0xffffffe6105c7836 */ /* 0x000fe20000000000 */
[----:B------:R-:W-:Y:S01]  /*2a70*/  LEA.HI.X.SX32 R27, R21, R23, 0x2, P1 ;  /* 0x00000017151b7211 */ /* 0x000fe200008f16ff */
[----:B------:R-:W-:Y:S01]  /*2a80*/  STL [R1+0x38], R89 ;  /* 0x0000385901007387 */ /* 0x000fe20000100800 */
[----:B------:R-:W-:-:S02]  /*2a90*/  IADD3 R34, P1, R7, R22, RZ ;  /* 0x0000001607227210 */ /* 0x000fc40007f3e0ff */
[-C--:B--2---:R-:W-:Y:S01]  /*2aa0*/  IADD3 R20, P0, R8, R22.reuse, RZ ;  /* 0x0000001608147210 */ /* 0x084fe20007f1e0ff */
[----:B------:R1:W-:Y:S01]  /*2ab0*/  STL [R1+0x30], R88 ;  /* 0x0000305801007387 */ /* 0x0003e20000100800 */
[-C--:B------:R-:W-:Y:S02]  /*2ac0*/  LEA.HI.X.SX32 R35, R163, R23.reuse, 0x2, P1 ;  /* 0x00000017a3237211 */ /* 0x080fe400008f16ff */
[-C--:B------:R-:W-:Y:S01]  /*2ad0*/  LEA.HI.X.SX32 R21, R90, R23.reuse, 0x2, P0 ;  /* 0x000000175a157211 */ /* 0x080fe200000f16ff */
[----:B------:R-:W-:Y:S01]  /*2ae0*/  STL [R1+0x2c], R17 ;  /* 0x00002c1101007387 */ /* 0x000fe20000100800 */
[-C--:B------:R-:W-:Y:S02]  /*2af0*/  LEA R36, P0, R142, R22.reuse, 0x6 ;  /* 0x000000168e247211 */ /* 0x080fe400078030ff */
[-C--:B------:R-:W-:Y:S01]  /*2b00*/  IADD3 R38, P1, R9, R22.reuse, RZ ;  /* 0x0000001609267210 */ /* 0x080fe20007f3e0ff */
[----:B------:R2:W-:Y:S01]  /*2b10*/  STL [R1+0x28], R15 ;  /* 0x0000280f01007387 */ /* 0x0005e20000100800 */
[-C--:B------:R-:W-:Y:S01]  /*2b20*/  LEA.HI.X.SX32 R37, R88, R23.reuse, 0x2, P0 ;  /* 0x0000001758257211 */ /* 0x080fe200000f16ff */
[----:B-1----:R-:W-:Y:S01]  /*2b30*/  VIADD R88, R16, 0xffffffc9 ;  /* 0xffffffc910587836 */ /* 0x002fe20000000000 */
[-C--:B------:R-:W-:Y:S01]  /*2b40*/  IADD3 R46, P0, R47, R22.reuse, RZ ;  /* 0x000000162f2e7210 */ /* 0x080fe20007f1e0ff */
[----:B------:R-:W-:Y:S01]  /*2b50*/  STL [R1+0x24], R14 ;  /* 0x0000240e01007387 */ /* 0x000fe20000100800 */
[-C--:B------:R-:W-:Y:S01]  /*2b60*/  LEA.HI.X.SX32 R39, R89, R23.reuse, 0x2, P1 ;  /* 0x0000001759277211 */ /* 0x080fe200008f16ff */
[C---:B------:R-:W-:Y:S01]  /*2b70*/  IMAD R89, R142.reuse, 0xd0, RZ ;  /* 0x000000d08e597824 */ /* 0x040fe200078e02ff */
[-C--:B------:R-:W-:Y:S01]  /*2b80*/  LEA.HI.X.SX32 R47, R15, R23.reuse, 0x2, P0 ;  /* 0x000000170f2f7211 */ /* 0x080fe200000f16ff */
[----:B------:R1:W-:Y:S01]  /*2b90*/  STL [R1+0x8], R13 ;  /* 0x0000080d01007387 */ /* 0x0003e20000100800 */
[-C--:B------:R-:W-:Y:S01]  /*2ba0*/  IADD3 R32, P1, R33, R22.reuse, RZ ;  /* 0x0000001621207210 */ /* 0x080fe20007f3e0ff */
[C---:B--2---:R-:W-:Y:S01]  /*2bb0*/  IMAD R15, R142.reuse, 0xf, RZ ;  /* 0x0000000f8e0f7824 */ /* 0x044fe200078e02ff */
[-C--:B------:R-:W-:Y:S01]  /*2bc0*/  LEA R214, P0, R142, R22.reuse, 0x7 ;  /* 0x000000168ed67211 */ /* 0x080fe200078038ff */
[----:B------:R-:W-:Y:S01]  /*2bd0*/  STL [R1+0x4], R12 ;  /* 0x0000040c01007387 */ /* 0x000fe20000100800 */
[-C--:B------:R-:W-:Y:S01]  /*2be0*/  LEA.HI.X.SX32 R33, R17, R23.reuse, 0x2, P1 ;  /* 0x0000001711217211 */ /* 0x080fe200008f16ff */
[----:B------:R-:W-:Y:S01]  /*2bf0*/  VIADD R17, R16, 0xffffffca ;  /* 0xffffffca10117836 */ /* 0x000fe20000000000 */
[-C--:B------:R-:W-:Y:S01]  /*2c00*/  LEA.HI.X.SX32 R215, R13, R23.reuse, 0x2, P0 ;  /* 0x000000170dd77211 */ /* 0x080fe200000f16ff */
[----:B------:R2:W-:Y:S01]  /*2c10*/  STL [R1], R10 ;  /* 0x0000000a01007387 */ /* 0x0005e20000100800 */
[-C--:B------:R-:W-:Y:S01]  /*2c20*/  IADD3 R24, P1, R25, R22.reuse, RZ ;  /* 0x0000001619187210 */ /* 0x080fe20007f3e0ff */
[----:B-1----:R-:W-:Y:S01]  /*2c30*/  IMAD R13, R142, 0x50, RZ ;  /* 0x000000508e0d7824 */ /* 0x002fe200078e02ff */
[-C--:B------:R-:W-:Y:S01]  /*2c40*/  IADD3 R218, P0, R219, R22.reuse, RZ ;  /* 0x00000016dbda7210 */ /* 0x080fe20007f1e0ff */
[----:B------:R-:W-:Y:S01]  /*2c50*/  LDGSTS.E [R229+0x4], desc[UR12][R208.64], !P2 ;  /* 0x00004000d0e57fae */ /* 0x000fe2000d12184c */
[-C--:B------:R-:W-:Y:S01]  /*2c60*/  LEA.HI.X.SX32 R25, R14, R23.reuse, 0x2, P1 ;  /* 0x000000170e197211 */ /* 0x080fe200008f16ff */
[----:B------:R-:W-:Y:S01]  /*2c70*/  VIADD R14, R16, 0xffffffdd ;  /* 0xffffffdd100e7836 */ /* 0x000fe20000000000 */
[-C--:B------:R-:W-:Y:S01]  /*2c80*/  LEA.HI.X.SX32 R219, R10, R23.reuse, 0x2, P0 ;  /* 0x000000170adb7211 */ /* 0x080fe200000f16ff */
[----:B------:R-:W-:Y:S01]  /*2c90*/  LDGSTS.E [R229+0x8], desc[UR12][R210.64], !P3 ;  /* 0x00008000d2e57fae */ /* 0x000fe2000d92184c */
[-C--:B------:R-:W-:Y:S01]  /*2ca0*/  IADD3 R216, P1, R217, R22.reuse, RZ ;  /* 0x00000016d9d87210 */ /* 0x080fe20007f3e0ff */
[----:B--2---:R-:W-:Y:S01]  /*2cb0*/  IMAD R10, R142, 0x3c, RZ ;  /* 0x0000003c8e0a7824 */ /* 0x004fe200078e02ff */
[----:B------:R-:W-:Y:S01]  /*2cc0*/  IADD3 R50, P0, R51, R22, RZ ;  /* 0x0000001633327210 */ /* 0x000fe20007f1e0ff */
[----:B------:R-:W-:Y:S01]  /*2cd0*/  LDGSTS.E [R229+0xc], desc[UR12][R212.64], !P4 ;  /* 0x0000c000d4e57fae */ /* 0x000fe2000e12184c */
[----:B------:R-:W-:-:S02]  /*2ce0*/  LEA.HI.X.SX32 R217, R12, R23, 0x2, P1 ;  /* 0x000000170cd97211 */ /* 0x000fc400008f16ff */
[-C--:B------:R-:W-:Y:S01]  /*2cf0*/  LEA.HI.X.SX32 R51, R161, R23.reuse, 0x2, P0 ;  /* 0x00000017a1337211 */ /* 0x080fe200000f16ff */
[----:B------:R-:W-:Y:S01]  /*2d00*/  LDGSTS.E [R229+0x4000], desc[UR12][R214.64], !P5 ;  /* 0x04000000d6e57fae */ /* 0x000fe2000e92184c */
[-C--:B------:R-:W-:Y:S02]  /*2d10*/  IADD3 R220, P1, R221, R22.reuse, RZ ;  /* 0x00000016dddc7210 */ /* 0x080fe40007f3e0ff */
[-C--:B------:R-:W-:Y:S01]  /*2d20*/  IADD3 R54, P0, R55, R22.reuse, RZ ;  /* 0x0000001637367210 */ /* 0x080fe20007f1e0ff */
[----:B------:R1:W-:Y:S01]  /*2d30*/  STL [R1+0x34], R15 ;  /* 0x0000340f01007387 */ /* 0x0003e20000100800 */
[-C--:B------:R-:W-:Y:S02]  /*2d40*/  LEA.HI.X.SX32 R221, R251, R23.reuse, 0x2, P1 ;  /* 0x00000017fbdd7211 */ /* 0x080fe400008f16ff */
[----:B------:R-:W-:Y:S01]  /*2d50*/  LEA.HI.X.SX32 R55, R249, R23, 0x2, P0 ;  /* 0x00000017f9377211 */ /* 0x000fe200000f16ff */
[----:B------:R2:W-:Y:S01]  /*2d60*/  STL [R1+0x20], R96 ;  /* 0x0000206001007387 */ /* 0x0005e20000100800 */
[----:B------:R-:W-:-:S02]  /*2d70*/  IADD3 R52, P1, R53, R22, RZ ;  /* 0x0000001635347210 */ /* 0x000fc40007f3e0ff */
[-C--:B------:R-:W-:Y:S01]  /*2d80*/  IADD3 R58, P0, R59, R22.reuse, RZ ;  /* 0x000000163b3a7210 */ /* 0x080fe20007f1e0ff */
[----:B------:R-:W-:Y:S01]  /*2d90*/  STL [R1+0x1c], R98 ;  /* 0x00001c6201007387 */ /* 0x000fe20000100800 */
[-C--:B------:R-:W-:Y:S02]  /*2da0*/  LEA.HI.X.SX32 R53, R250, R23.reuse, 0x2, P1 ;  /* 0x00000017fa357211 */ /* 0x080fe400008f16ff */
[-C--:B------:R-:W-:Y:S01]  /*2db0*/  LEA.HI.X.SX32 R59, R160, R23.reuse, 0x2, P0 ;  /* 0x00000017a03b7211 */ /* 0x080fe200000f16ff */
[----:B------:R3:W-:Y:S01]  /*2dc0*/  STL [R1+0x18], R100 ;  /* 0x0000186401007387 */ /* 0x0007e20000100800 */
[-C--:B------:R-:W-:Y:S02]  /*2dd0*/  IADD3 R56, P1, R57, R22.reuse, RZ ;  /* 0x0000001639387210 */ /* 0x080fe40007f3e0ff */
[----:B------:R-:W-:Y:S01]  /*2de0*/  IADD3 R62, P0, R63, R22, RZ ;  /* 0x000000163f3e7210 */ /* 0x000fe20007f1e0ff */
[----:B------:R4:W-:Y:S01]  /*2df0*/  STL [R1+0x14], R104 ;  /* 0x0000146801007387 */ /* 0x0009e20000100800 */
[----:B------:R-:W-:-:S02]  /*2e00*/  LEA.HI.X.SX32 R57, R248, R23, 0x2, P1 ;  /* 0x00000017f8397211 */ /* 0x000fc400008f16ff */
[-C--:B------:R-:W-:Y:S01]  /*2e10*/  LEA.HI.X.SX32 R63, R246, R23.reuse, 0x2, P0 ;  /* 0x00000017f63f7211 */ /* 0x080fe200000f16ff */
[----:B------:R-:W-:Y:S01]  /*2e20*/  STL [R1+0x10], R106 ;  /* 0x0000106a01007387 */ /* 0x000fe20000100800 */
[-C--:B------:R-:W-:Y:S02]  /*2e30*/  IADD3 R60, P1, R61, R22.reuse, RZ ;  /* 0x000000163d3c7210 */ /* 0x080fe40007f3e0ff */
[-C--:B------:R-:W-:Y:S01]  /*2e40*/  IADD3 R66, P0, R67, R22.reuse, RZ ;  /* 0x0000001643427210 */ /* 0x080fe20007f1e0ff */
[----:B------:R5:W-:Y:S01]  /*2e50*/  STL [R1+0xc], R108 ;  /* 0x00000c6c01007387 */ /* 0x000be20000100800 */
[-C--:B------:R-:W-:Y:S02]  /*2e60*/  LEA.HI.X.SX32 R61, R247, R23.reuse, 0x2, P1 ;  /* 0x00000017f73d7211 */ /* 0x080fe400008f16ff */
[----:B------:R-:W-:Y:S02]  /*2e70*/  LEA.HI.X.SX32 R67, R6, R23, 0x2, P0 ;  /* 0x0000001706437211 */ /* 0x000fe400000f16ff */
[----:B------:R-:W-:-:S02]  /*2e80*/  IADD3 R64, P1, R65, R22, RZ ;  /* 0x0000001641407210 */ /* 0x000fc40007f3e0ff */
[-C--:B------:R-:W-:Y:S02]  /*2e90*/  IADD3 R70, P0, R71, R22.reuse, RZ ;  /* 0x0000001647467210 */ /* 0x080fe40007f1e0ff */
[-C--:B------:R-:W-:Y:S02]  /*2ea0*/  LEA.HI.X.SX32 R65, R245, R23.reuse, 0x2, P1 ;  /* 0x00000017f5417211 */ /* 0x080fe400008f16ff */
[-C--:B------:R-:W-:Y:S02]  /*2eb0*/  LEA.HI.X.SX32 R71, R243, R23.reuse, 0x2, P0 ;  /* 0x00000017f3477211 */ /* 0x080fe400000f16ff */
[-C--:B------:R-:W-:Y:S02]  /*2ec0*/  IADD3 R68, P1, R69, R22.reuse, RZ ;  /* 0x0000001645447210 */ /* 0x080fe40007f3e0ff */
[----:B------:R-:W-:Y:S02]  /*2ed0*/  IADD3 R74, P0, R75, R22, RZ ;  /* 0x000000164b4a7210 */ /* 0x000fe40007f1e0ff */
[----:B------:R-:W-:-:S02]  /*2ee0*/  LEA.HI.X.SX32 R69, R244, R23, 0x2, P1 ;  /* 0x00000017f4457211 */ /* 0x000fc400008f16ff */
[-C--:B------:R-:W-:Y:S02]  /*2ef0*/  LEA.HI.X.SX32 R75, R7, R23.reuse, 0x2, P0 ;  /* 0x00000017074b7211 */ /* 0x080fe400000f16ff */
[-C--:B------:R-:W-:Y:S02]  /*2f00*/  IADD3 R72, P1, R73, R22.reuse, RZ ;  /* 0x0000001649487210 */ /* 0x080fe40007f3e0ff */
[-C--:B------:R-:W-:Y:S02]  /*2f10*/  IADD3 R78, P0, R79, R22.reuse, RZ ;  /* 0x000000164f4e7210 */ /* 0x080fe40007f1e0ff */
[-C--:B------:R-:W-:Y:S02]  /*2f20*/  LEA.HI.X.SX32 R73, R242, R23.reuse, 0x2, P1 ;  /* 0x00000017f2497211 */ /* 0x080fe400008f16ff */
[----:B------:R-:W-:Y:S02]  /*2f30*/  LEA.HI.X.SX32 R79, R174, R23, 0x2, P0 ;  /* 0x00000017ae4f7211 */ /* 0x000fe400000f16ff */
[----:B------:R-:W-:-:S02]  /*2f40*/  IADD3 R76, P1, R77, R22, RZ ;  /* 0x000000164d4c7210 */ /* 0x000fc40007f3e0ff */
[-C--:B------:R-:W-:Y:S02]  /*2f50*/  IADD3 R82, P0, R10, R22.reuse, RZ ;  /* 0x000000160a527210 */ /* 0x080fe40007f1e0ff */
[-C--:B------:R-:W-:Y:S02]  /*2f60*/  LEA.HI.X.SX32 R77, R241, R23.reuse, 0x2, P1 ;  /* 0x00000017f14d7211 */ /* 0x080fe400008f16ff */
[-C--:B------:R-:W-:Y:S02]  /*2f70*/  LEA.HI.X.SX32 R83, R15, R23.reuse, 0x2, P0 ;  /* 0x000000170f537211 */ /* 0x080fe400000f16ff */
[----:B------:R-:W-:Y:S02]  /*2f80*/  IADD3 R80, P1, R81, R22, RZ ;  /* 0x0000001651507210 */ /* 0x000fe40007f3e0ff */
[----:B------:R-:W-:Y:S01]  /*2f90*/  ISETP.GE.U32.AND P0, PT, R11, 0x7fffff9f, PT ;  /* 0x7fffff9f0b00780c */ /* 0x000fe20003f06070 */
[----:B------:R-:W-:Y:S01]  /*2fa0*/  VIADD R11, R16, 0xffffffdc ;  /* 0xffffffdc100b7836 */ /* 0x000fe20000000000 */
[----:B------:R-:W-:-:S02]  /*2fb0*/  LEA.HI.X.SX32 R81, R173, R23, 0x2, P1 ;  /* 0x00000017ad517211 */ /* 0x000fc400008f16ff */
[----:B------:R-:W-:Y:S02]  /*2fc0*/  IADD3 R12, P1, R13, R206, RZ ;  /* 0x000000ce0d0c7210 */ /* 0x000fe40007f3e0ff */
[----:B------:R-:W-:Y:S01]  /*2fd0*/  ISETP.GE.U32.AND P2, PT, R11, 0x7fffff9d, PT ;  /* 0x7fffff9d0b00780c */ /* 0x000fe20003f46070 */
[----:B------:R-:W-:Y:S01]  /*2fe0*/  VIADD R11, R16, 0xfffffffb ;  /* 0xfffffffb100b7836 */ /* 0x000fe20000000000 */
[----:B------:R-:W-:Y:S02]  /*2ff0*/  LEA.HI.X.SX32 R13, R4, R207, 0x2, P1 ;  /* 0x000000cf040d7211 */ /* 0x000fe400008f16ff */
[----:B------:R-:W-:Y:S01]  /*3000*/  ISETP.GE.U32.AND P1, PT, R14, 0x7fffff9e, PT ;  /* 0x7fffff9e0e00780c */ /* 0x000fe20003f26070 */
[C---:B------:R-:W-:Y:S01]  /*3010*/  VIADD R14, R16.reuse, 0xfffffffa ;  /* 0xfffffffa100e7836 */ /* 0x040fe20000000000 */
[----:B------:R-:W-:Y:S01]  /*3020*/  ISETP.GE.U32.AND P3, PT, R11, 0x7fffffbc, PT ;  /* 0x7fffffbc0b00780c */ /* 0x000fe20003f66070 */
[----:B------:R-:W-:Y:S01]  /*3030*/  VIADD R11, R16, 0xfffffff9 ;  /* 0xfffffff9100b7836 */ /* 0x000fe20000000000 */
[----:B------:R-:W-:Y:S01]  /*3040*/  LDGSTS.E [R229+0x4004], desc[UR12][R216.64], !P0 ;  /* 0x04004000d8e57fae */ /* 0x000fe2000c12184c */
[----:B-1----:R-:W-:-:S02]  /*3050*/  LOP3.LUT R15, R2, 0x10, RZ, 0x3c, !PT ;  /* 0x00000010020f7812 */ /* 0x002fc400078e3cff */
[----:B------:R-:W-:Y:S01]  /*3060*/  ISETP.GE.U32.AND P4, PT, R14, 0x7fffffbb, PT ;  /* 0x7fffffbb0e00780c */ /* 0x000fe20003f86070 */
[C---:B------:R-:W-:Y:S01]  /*3070*/  VIADD R14, R16.reuse, 0xfffffff8 ;  /* 0xfffffff8100e7836 */ /* 0x040fe20000000000 */
[----:B------:R-:W-:Y:S01]  /*3080*/  ISETP.GE.U32.AND P5, PT, R11, 0x7fffffba, PT ;  /* 0x7fffffba0b00780c */ /* 0x000fe20003fa6070 */
[----:B------:R-:W-:Y:S01]  /*3090*/  VIADD R11, R16, 0xffffffdb ;  /* 0xffffffdb100b7836 */ /* 0x000fe20000000000 */
[----:B------:R-:W-:Y:S01]  /*30a0*/  LOP3.LUT R94, R2, 0x60, RZ, 0x3c, !PT ;  /* 0x00000060025e7812 */ /* 0x000fe200078e3cff */
[----:B------:R-:W-:Y:S01]  /*30b0*/  IMAD.IADD R224, R228, 0x1, R15 ;  /* 0x00000001e4e07824 */ /* 0x000fe200078e020f */
[----:B------:R-:W-:Y:S01]  /*30c0*/  LDGSTS.E [R229+0x4008], desc[UR12][R218.64], !P1 ;  /* 0x04008000dae57fae */ /* 0x000fe2000c92184c */
[----:B------:R-:W-:Y:S01]  /*30d0*/  ISETP.GE.U32.AND P0, PT, R14, 0x7fffffb9, PT ;  /* 0x7fffffb90e00780c */ /* 0x000fe20003f06070 */
[C---:B------:R-:W-:Y:S01]  /*30e0*/  VIADD R14, R16.reuse, 0xffffffd8 ;  /* 0xffffffd8100e7836 */ /* 0x040fe20000000000 */
[----:B------:R-:W-:Y:S01]  /*30f0*/  ISETP.GE.U32.AND P1, PT, R11, 0x7fffff9c, PT ;  /* 0x7fffff9c0b00780c */ /* 0x000fe20003f26070 */
[----:B------:R-:W-:Y:S01]  /*3100*/  VIADD R11, R16, 0xffffffda ;  /* 0xffffffda100b7836 */ /* 0x000fe20000000000 */
[----:B------:R-:W-:Y:S01]  /*3110*/  LDGSTS.E [R229+0x400c], desc[UR12][R220.64], !P2 ;  /* 0x0400c000dce57fae */ /* 0x000fe2000d12184c */
[----:B------:R-:W-:Y:S01]  /*3120*/  LOP3.LUT R15, R2, 0x20, RZ, 0x3c, !PT ;  /* 0x00000020020f7812 */ /* 0x000fe200078e3cff */
[----:B------:R-:W-:Y:S01]  /*3130*/  IMAD.IADD R175, R228, 0x1, R94 ;  /* 0x00000001e4af7824 */ /* 0x000fe200078e025e */
[----:B------:R-:W-:Y:S01]  /*3140*/  LOP3.LUT R227, R0, 0x20, RZ, 0x3c, !PT ;  /* 0x0000002000e37812 */ /* 0x000fe200078e3cff */
[----:B------:R-:W-:Y:S01]  /*3150*/  LDGSTS.E [R224], desc[UR12][R30.64], !P3 ;  /* 0x000000001ee07fae */ /* 0x000fe2000d92184c */
[----:B------:R-:W-:Y:S01]  /*3160*/  ISETP.GE.U32.AND P2, PT, R11, 0x7fffff9b, PT ;  /* 0x7fffff9b0b00780c */ /* 0x000fe20003f46070 */
[----:B------:R-:W-:Y:S01]  /*3170*/  VIADD R11, R16, 0xffffffd9 ;  /* 0xffffffd9100b7836 */ /* 0x000fe20000000000 */
[----:B------:R-:W-:Y:S01]  /*3180*/  LOP3.LUT R240, R0, 0x60, RZ, 0x3c, !PT ;  /* 0x0000006000f07812 */ /* 0x000fe200078e3cff */
[----:B------:R-:W-:Y:S01]  /*3190*/  LDGSTS.E [R224+0x4], desc[UR12][R48.64], !P4 ;  /* 0x0000400030e07fae */ /* 0x000fe2000e12184c */
[----:B------:R-:W-:Y:S01]  /*31a0*/  ISETP.GE.U32.AND P4, PT, R14, 0x7fffff99, PT ;  /* 0x7fffff990e00780c */ /* 0x000fe20003f86070 */
[C---:B------:R-:W-:Y:S01]  /*31b0*/  VIADD R14, R16.reuse, 0xfffffff6 ;  /* 0xfffffff6100e7836 */ /* 0x040fe20000000000 */
[----:B------:R-:W-:Y:S01]  /*31c0*/  ISETP.GE.U32.AND P3, PT, R11, 0x7fffff9a, PT ;  /* 0x7fffff9a0b00780c */ /* 0x000fe20003f66070 */
[----:B------:R-:W-:Y:S01]  /*31d0*/  VIADD R11, R16, 0xfffffff7 ;  /* 0xfffffff7100b7836 */ /* 0x000fe20000000000 */
[----:B------:R-:W-:Y:S01]  /*31e0*/  LDGSTS.E [R224+0x8], desc[UR12][R28.64], !P5 ;  /* 0x000080001ce07fae */ /* 0x000fe2000e92184c */
[----:B------:R-:W-:Y:S01]  /*31f0*/  IMAD.IADD R226, R228, 0x1, R15 ;  /* 0x00000001e4e27824 */ /* 0x000fe200078e020f */
[----:B------:R-:W-:-:S02]  /*3200*/  LOP3.LUT R15, R2, 0x30, RZ, 0x3c, !PT ;  /* 0x00000030020f7812 */ /* 0x000fc400078e3cff */
[----:B------:R-:W-:Y:S01]  /*3210*/  ISETP.GE.U32.AND P5, PT, R11, 0x7fffffb8, PT ;  /* 0x7fffffb80b00780c */ /* 0x000fe20003fa6070 */
[----:B------:R-:W-:Y:S01]  /*3220*/  VIADD R11, R16, 0xfffffff5 ;  /* 0xfffffff5100b7836 */ /* 0x000fe20000000000 */
[----:B------:R-:W-:Y:S01]  /*3230*/  LDGSTS.E [R224+0xc], desc[UR12][R18.64], !P0 ;  /* 0x0000c00012e07fae */ /* 0x000fe2000c12184c */
[----:B------:R-:W-:Y:S01]  /*3240*/  ISETP.GE.U32.AND P0, PT, R14, 0x7fffffb7, PT ;  /* 0x7fffffb70e00780c */ /* 0x000fe20003f06070 */
[C---:B------:R-:W-:Y:S02]  /*3250*/  VIADD R14, R16.reuse, 0xfffffff4 ;  /* 0xfffffff4100e7836 */ /* 0x040fe40000000000 */
[----:B------:R-:W-:Y:S01]  /*3260*/  LDGSTS.E [R224+0x4000], desc[UR12][R50.64], !P1 ;  /* 0x0400000032e07fae */ /* 0x000fe2000c92184c */
[----:B------:R-:W-:Y:S01]  /*3270*/  ISETP.GE.U32.AND P1, PT, R11, 0x7fffffb6, PT ;  /* 0x7fffffb60b00780c */ /* 0x000fe20003f26070 */
[----:B------:R-:W-:Y:S02]  /*3280*/  VIADD R11, R16, 0xffffffd7 ;  /* 0xffffffd7100b7836 */ /* 0x000fe40000000000 */
[----:B------:R-:W-:Y:S01]  /*3290*/  LDGSTS.E [R224+0x4004], desc[UR12][R52.64], !P2 ;  /* 0x0400400034e07fae */ /* 0x000fe2000d12184c */
[----:B------:R-:W-:Y:S01]  /*32a0*/  ISETP.GE.U32.AND P2, PT, R14, 0x7fffffb5, PT ;  /* 0x7fffffb50e00780c */ /* 0x000fe20003f46070 */
[----:B------:R-:W-:-:S02]  /*32b0*/  VIADD R14, R16, 0xffffffd4 ;  /* 0xffffffd4100e7836 */ /* 0x000fc40000000000 */
[----:B------:R-:W-:Y:S01]  /*32c0*/  LDGSTS.E [R224+0x4008], desc[UR12][R54.64], !P3 ;  /* 0x0400800036e07fae */ /* 0x000fe2000d92184c */
[----:B------:R-:W-:Y:S01]  /*32d0*/  ISETP.GE.U32.AND P3, PT, R11, 0x7fffff98, PT ;  /* 0x7fffff980b00780c */ /* 0x000fe20003f66070 */
[----:B------:R-:W-:Y:S02]  /*32e0*/  VIADD R11, R16, 0xffffffd6 ;  /* 0xffffffd6100b7836 */ /* 0x000fe40000000000 */
[----:B------:R-:W-:Y:S01]  /*32f0*/  LDGSTS.E [R224+0x400c], desc[UR12][R56.64], !P4 ;  /* 0x0400c00038e07fae */ /* 0x000fe2000e12184c */
[----:B------:R-:W-:Y:S01]  /*3300*/  IMAD.IADD R225, R228, 0x1, R15 ;  /* 0x00000001e4e17824 */ /* 0x000fe200078e020f */
[----:B------:R-:W-:Y:S02]  /*3310*/  LOP3.LUT R15, R2, 0x40, RZ, 0x3c, !PT ;  /* 0x00000040020f7812 */ /* 0x000fe400078e3cff */
[----:B------:R-:W-:Y:S01]  /*3320*/  ISETP.GE.U32.AND P4, PT, R11, 0x7fffff97, PT ;  /* 0x7fffff970b00780c */ /* 0x000fe20003f86070 */
[----:B------:R-:W-:Y:S01]  /*3330*/  VIADD R11, R16, 0xffffffd5 ;  /* 0xffffffd5100b7836 */ /* 0x000fe20000000000 */
[----:B------:R-:W-:Y:S01]  /*3340*/  LDGSTS.E [R226], desc[UR12][R44.64], !P5 ;  /* 0x000000002ce27fae */ /* 0x000fe2000e92184c */
        /* <DEDUP_REMOVED lines=17> */
[----:B------:R-:W-:Y:S01]  /*3460*/  ISETP.GE.U32.AND P4, PT, R14, 0x7fffffb1, PT ;  /* 0x7fffffb10e00780c */ /* 0x000fe20003f86070 */
[C---:B------:R-:W-:Y:S02]  /*3470*/  VIADD R14, R16.reuse, 0xffffffd0 ;  /* 0xffffffd0100e7836 */ /* 0x040fe40000000000 */
[----:B------:R-:W-:Y:S01]  /*3480*/  LDGSTS.E [R226+0x4008], desc[UR12][R62.64], !P5 ;  /* 0x040080003ee27fae */ /* 0x000fe2000e92184c */
[----:B------:R-:W-:Y:S01]  /*3490*/  ISETP.GE.U32.AND P5, PT, R11, 0x7fffff94, PT ;  /* 0x7fffff940b00780c */ /* 0x000fe20003fa6070 */
[----:B------:R-:W-:-:S02]  /*34a0*/  VIADD R11, R16, 0xffffffd2 ;  /* 0xffffffd2100b7836 */ /* 0x000fc40000000000 */
[----:B------:R-:W-:Y:S01]  /*34b0*/  LDGSTS.E [R226+0x400c], desc[UR12][R64.64], !P0 ;  /* 0x0400c00040e27fae */ /* 0x000fe2000c12184c */
[----:B------:R-:W-:Y:S02]  /*34c0*/  IMAD.IADD R223, R228, 0x1, R15 ;  /* 0x00000001e4df7824 */ /* 0x000fe400078e020f */
[----:B------:R-:W-:Y:S01]  /*34d0*/  ISETP.GE.U32.AND P0, PT, R11, 0x7fffff93, PT ;  /* 0x7fffff930b00780c */ /* 0x000fe20003f06070 */
[----:B------:R-:W-:Y:S01]  /*34e0*/  VIADD R11, R16, 0xffffffd1 ;  /* 0xffffffd1100b7836 */ /* 0x000fe20000000000 */
[----:B------:R-:W-:Y:S01]  /*34f0*/  LDGSTS.E [R225], desc[UR12][R34.64], !P1 ;  /* 0x0000000022e17fae */ /* 0x000fe2000c92184c */
[----:B------:R-:W-:-:S03]  /*3500*/  IMAD R15, R142, 0x54, RZ ;  /* 0x000000548e0f7824 */ /* 0x000fc600078e02ff */
        /* <DEDUP_REMOVED lines=20> */
[----:B------:R-:W-:Y:S03]  /*3650*/  LDGSTS.E [R225+0x400c], desc[UR12][R72.64], !P2 ;  /* 0x0400c00048e17fae */ /* 0x000fe6000d12184c */
[----:B------:R-:W-:Y:S01]  /*3660*/  ISETP.GE.U32.AND P2, PT, R11, 0x7fffff8f, PT ;  /* 0x7fffff8f0b00780c */ /* 0x000fe20003f46070 */
[----:B------:R-:W-:Y:S01]  /*3670*/  VIADD R11, R16, 0xffffffcc ;  /* 0xffffffcc100b7836 */ /* 0x000fe20000000000 */
[----:B------:R-:W-:Y:S01]  /*3680*/  LDGSTS.E [R222], desc[UR12][R36.64], !P3 ;  /* 0x0000000024de7fae */ /* 0x000fe2000d92184c */
[----:B------:R-:W-:Y:S01]  /*3690*/  ISETP.GE.U32.AND P3, PT, R14, 0x7fffff8e, PT ;  /* 0x7fffff8e0e00780c */ /* 0x000fe20003f66070 */
[C---:B------:R-:W-:Y:S02]  /*36a0*/  VIADD R14, R16.reuse, 0xffffffeb ;  /* 0xffffffeb100e7836 */ /* 0x040fe40000000000 */
[----:B------:R-:W-:Y:S01]  /*36b0*/  LDGSTS.E [R222+0x4], desc[UR12][R32.64], !P4 ;  /* 0x0000400020de7fae */ /* 0x000fe2000e12184c */
[----:B------:R-:W-:Y:S01]  /*36c0*/  ISETP.GE.U32.AND P4, PT, R11, 0x7fffff8d, PT ;  /* 0x7fffff8d0b00780c */ /* 0x000fe20003f86070 */
[----:B------:R-:W-:-:S02]  /*36d0*/  VIADD R11, R16, 0xffffffea ;  /* 0xffffffea100b7836 */ /* 0x000fc40000000000 */
[----:B------:R-:W-:Y:S01]  /*36e0*/  LDGSTS.E [R222+0x8], desc[UR12][R46.64], !P5 ;  /* 0x000080002ede7fae */ /* 0x000fe2000e92184c */
[----:B------:R-:W-:Y:S01]  /*36f0*/  ISETP.GE.U32.AND P5, PT, R14, 0x7fffffac, PT ;  /* 0x7fffffac0e00780c */ /* 0x000fe20003fa6070 */
[C---:B------:R-:W-:Y:S02]  /*3700*/  VIADD R14, R16.reuse, 0xffffffe9 ;  /* 0xffffffe9100e7836 */ /* 0x040fe40000000000 */
[----:B------:R-:W-:Y:S01]  /*3710*/  LDGSTS.E [R222+0xc], desc[UR12][R24.64], !P0 ;  /* 0x0000c00018de7fae */ /* 0x000fe2000c12184c */
[----:B------:R-:W-:Y:S01]  /*3720*/  ISETP.GE.U32.AND P0, PT, R11, 0x7fffffab, PT ;  /* 0x7fffffab0b00780c */ /* 0x000fe20003f06070 */
[----:B------:R-:W-:Y:S02]  /*3730*/  VIADD R11, R16, 0xffffffe8 ;  /* 0xffffffe8100b7836 */ /* 0x000fe40000000000 */
[----:B------:R-:W-:Y:S01]  /*3740*/  LDGSTS.E [R222+0x4000], desc[UR12][R74.64], !P1 ;  /* 0x040000004ade7fae */ /* 0x000fe2000c92184c */
[----:B------:R-:W-:-:S03]  /*3750*/  ISETP.GE.U32.AND P1, PT, R14, 0x7fffffaa, PT ;  /* 0x7fffffaa0e00780c */ /* 0x000fc60003f26070 */
[----:B------:R-:W-:Y:S01]  /*3760*/  LDGSTS.E [R222+0x4004], desc[UR12][R76.64], !P2 ;  /* 0x040040004cde7fae */ /* 0x000fe2000d12184c */
[----:B------:R-:W-:Y:S01]  /*3770*/  ISETP.GE.U32.AND P2, PT, R11, 0x7fffffa9, PT ;  /* 0x7fffffa90b00780c */ /* 0x000fe20003f46070 */
[----:B------:R-:W-:Y:S02]  /*3780*/  VIADD R11, R16, 0xffffffcb ;  /* 0xffffffcb100b7836 */ /* 0x000fe40000000000 */
[----:B------:R-:W-:Y:S03]  /*3790*/  LDGSTS.E [R222+0x4008], desc[UR12][R78.64], !P3 ;  /* 0x040080004ede7fae */ /* 0x000fe6000d92184c */
[----:B------:R-:W-:Y:S01]  /*37a0*/  ISETP.GE.U32.AND P3, PT, R11, 0x7fffff8c, PT ;  /* 0x7fffff8c0b00780c */ /* 0x000fe20003f66070 */
[----:B------:R-:W-:Y:S01]  /*37b0*/  LDGSTS.E [R222+0x400c], desc[UR12][R80.64], !P4 ;  /* 0x0400c00050de7fae */ /* 0x000fe2000e12184c */
[----:B------:R-:W-:Y:S01]  /*37c0*/  IMAD R11, R142, 0x15, RZ ;  /* 0x000000158e0b7824 */ /* 0x000fe200078e02ff */
[----:B------:R-:W-:-:S02]  /*37d0*/  IADD3 R14, P4, R15, R206, RZ ;  /* 0x000000ce0f0e7210 */ /* 0x000fc40007f9e0ff */
[----:B------:R1:W-:Y:S01]  /*37e0*/  LDGSTS.E [R223], desc[UR12][R12.64], !P5 ;  /* 0x000000000cdf7fae */ /* 0x0003e2000e92184c */
[-C--:B------:R-:W-:Y:S02]  /*37f0*/  IADD3 R84, P5, R85, R206.reuse, RZ ;  /* 0x000000ce55547210 */ /* 0x080fe40007fbe0ff */
[----:B------:R-:W-:Y:S02]  /*3800*/  LEA.HI.X.SX32 R15, R11, R207, 0x2, P4 ;  /* 0x000000cf0b0f7211 */ /* 0x000fe400020f16ff */
[----:B------:R-:W-:-:S03]  /*3810*/  IADD3 R86, P4, R87, R206, RZ ;  /* 0x000000ce57567210 */ /* 0x000fc60007f9e0ff */
[----:B------:R2:W-:Y:S01]  /*3820*/  LDGSTS.E [R223+0x4], desc[UR12][R14.64], !P0 ;  /* 0x000040000edf7fae */ /* 0x0005e2000c12184c */
[C---:B-1----:R-:W-:Y:S02]  /*3830*/  IMAD R12, R142.reuse, 0x16, RZ ;  /* 0x000000168e0c7824 */ /* 0x042fe400078e02ff */
[----:B------:R-:W-:-:S03]  /*3840*/  IMAD R13, R142, 0x17, RZ ;  /* 0x000000178e0d7824 */ /* 0x000fc600078e02ff */
[-C--:B------:R-:W-:Y:S02]  /*3850*/  LEA.HI.X.SX32 R85, R12, R207.reuse, 0x2, P5 ;  /* 0x000000cf0c557211 */ /* 0x080fe400028f16ff */
[----:B------:R-:W-:Y:S01]  /*3860*/  LEA.HI.X.SX32 R87, R13, R207, 0x2, P4 ;  /* 0x000000cf0d577211 */ /* 0x000fe200020f16ff */
[----:B--2---:R-:W-:Y:S01]  /*3870*/  IMAD R15, R142, 0xdc, RZ ;  /* 0x000000dc8e0f7824 */ /* 0x004fe200078e02ff */
[----:B------:R-:W-:Y:S01]  /*3880*/  ISETP.GE.U32.AND P5, PT, R17, 0x7fffff8b, PT ;  /* 0x7fffff8b1100780c */ /* 0x000fe20003fa6070 */
[----:B------:R-:W-:Y:S01]  /*3890*/  VIADD R17, R16, 0xffffffc8 ;  /* 0xffffffc810117836 */ /* 0x000fe20000000000 */
[----:B------:R1:W-:Y:S01]  /*38a0*/  LDGSTS.E [R223+0x8], desc[UR12][R84.64], !P1 ;  /* 0x0000800054df7fae */ /* 0x0003e2000c92184c */
[----:B------:R-:W-:-:S03]  /*38b0*/  ISETP.GE.U32.AND P4, PT, R88, 0x7fffff8a, PT ;  /* 0x7fffff8a5800780c */ /* 0x000fc60003f86070 */
[----:B------:R2:W-:Y:S01]  /*38c0*/  LDGSTS.E [R223+0xc], desc[UR12][R86.64], !P2 ;  /* 0x0000c00056df7fae */ /* 0x0005e2000d12184c */
[----:B------:R-:W-:Y:S01]  /*38d0*/  ISETP.GE.U32.AND P0, PT, R17, 0x7fffff89, PT ;  /* 0x7fffff891100780c */ /* 0x000fe20003f06070 */
[----:B------:R-:W-:Y:S01]  /*38e0*/  VIADD R17, R16, 0xffffffe7 ;  /* 0xffffffe710117836 */ /* 0x000fe20000000000 */
[-C--:B-1----:R-:W-:Y:S02]  /*38f0*/  IADD3 R84, P1, R89, R22.reuse, RZ ;  /* 0x0000001659547210 */ /* 0x082fe40007f3e0ff */
[-C--:B--2---:R-:W-:Y:S01]  /*3900*/  IADD3 R86, P2, R91, R22.reuse, RZ ;  /* 0x000000165b567210 */ /* 0x084fe20007f5e0ff */
[----:B------:R-:W-:Y:S01]  /*3910*/  IMAD R91, R142, 0x60, RZ ;  /* 0x000000608e5b7824 */ /* 0x000fe200078e02ff */
[-C--:B------:R-:W-:Y:S02]  /*3920*/  LEA.HI.X.SX32 R85, R8, R23.reuse, 0x2, P1 ;  /* 0x0000001708557211 */ /* 0x080fe400008f16ff */
[-C--:B------:R-:W-:Y:S01]  /*3930*/  IADD3 R88, P1, R93, R22.reuse, RZ ;  /* 0x000000165d587210 */ /* 0x080fe20007f3e0ff */
[----:B------:R-:W-:Y:S01]  /*3940*/  IMAD R93, R142, 0x64, RZ ;  /* 0x000000648e5d7824 */ /* 0x000fe200078e02ff */
[----:B------:R-:W-:Y:S01]  /*3950*/  LEA.HI.X.SX32 R87, R172, R23, 0x2, P2 ;  /* 0x00000017ac577211 */ /* 0x000fe200010f16ff */
[----:B------:R-:W-:Y:S01]  /*3960*/  LDGSTS.E [R223+0x4000], desc[UR12][R84.64], !P3 ;  /* 0x0400000054df7fae */ /* 0x000fe2000d92184c */
[----:B------:R-:W-:-:S02]  /*3970*/  IADD3 R90, P2, R15, R22, RZ ;  /* 0x000000160f5a7210 */ /* 0x000fc40007f5e0ff */
[-C--:B------:R-:W-:Y:S01]  /*3980*/  LEA.HI.X.SX32 R89, R171, R23.reuse, 0x2, P1 ;  /* 0x00000017ab597211 */ /* 0x080fe200008f16ff */
[----:B------:R-:W-:Y:S01]  /*3990*/  LDGSTS.E [R223+0x4004], desc[UR12][R86.64], !P5 ;  /* 0x0400400056df7fae */ /* 0x000fe2000e92184c */
[----:B------:R-:W-:Y:S02]  /*39a0*/  IADD3 R14, P6, R91, R206, RZ ;  /* 0x000000ce5b0e7210 */ /* 0x000fe40007fde0ff */
[----:B------:R-:W-:Y:S01]  /*39b0*/  LEA.HI.X.SX32 R91, R170, R23, 0x2, P2 ;  /* 0x00000017aa5b7211 */ /* 0x000fe200010f16ff */
[----:B------:R-:W-:Y:S01]  /*39c0*/  LDGSTS.E [R223+0x4008], desc[UR12][R88.64], !P4 ;  /* 0x0400800058df7fae */ /* 0x000fe2000e12184c */
[----:B------:R-:W-:Y:S01]  /*39d0*/  ISETP.GE.U32.AND P1, PT, R17, 0x7fffffa8, PT ;  /* 0x7fffffa81100780c */ /* 0x000fe20003f26070 */
[----:B------:R-:W-:Y:S01]  /*39e0*/  VIADD R17, R16, 0xffffffe5 ;  /* 0xffffffe510117836 */ /* 0x000fe20000000000 */
[----:B------:R-:W-:Y:S01]  /*39f0*/  ISETP.GE.U32.AND P2, PT, R92, 0x7fffffa7, PT ;  /* 0x7fffffa75c00780c */ /* 0x000fe20003f46070 */
[----:B------:R-:W-:Y:S01]  /*3a00*/  LDGSTS.E [R223+0x400c], desc[UR12][R90.64], !P0 ;  /* 0x0400c0005adf7fae */ /* 0x000fe2000c12184c */
[----:B------:R-:W-:-:S02]  /*3a10*/  IADD3 R92, P0, R93, R22, RZ ;  /* 0x000000165d5c7210 */ /* 0x000fc40007f1e0ff */
[----:B------:R-:W-:Y:S02]  /*3a20*/  LEA.HI.X.SX32 R15, R5, R207, 0x2, P6 ;  /* 0x000000cf050f7211 */ /* 0x000fe400030f16ff */
[-C--:B------:R-:W-:Y:S02]  /*3a30*/  LEA.HI.X.SX32 R93, R96, R23.reuse, 0x2, P0 ;  /* 0x00000017605d7211 */ /* 0x080fe400000f16ff */
[-C--:B------:R-:W-:Y:S02]  /*3a40*/  IADD3 R96, P0, R97, R22.reuse, RZ ;  /* 0x0000001661607210 */ /* 0x080fe40007f1e0ff */
[----:B------:R-:W-:Y:S01]  /*3a50*/  ISETP.GE.U32.AND P3, PT, R17, 0x7fffffa6, PT ;  /* 0x7fffffa61100780c */ /* 0x000fe20003f66070 */
[----:B------:R1:W-:Y:S01]  /*3a60*/  LDGSTS.E [R175], desc[UR12][R14.64], !P1 ;  /* 0x000000000eaf7fae */ /* 0x0003e2000c92184c */
[-C--:B------:R-:W-:Y:S01]  /*3a70*/  IADD3 R94, P1, R95, R22.reuse, RZ ;  /* 0x000000165f5e7210 */ /* 0x080fe20007f3e0ff */
[----:B------:R-:W-:Y:S01]  /*3a80*/  VIADD R17, R16, 0xffffffe4 ;  /* 0xffffffe410117836 */ /* 0x000fe20000000000 */
[----:B------:R-:W-:Y:S01]  /*3a90*/  LEA.HI.X.SX32 R97, R100, R23, 0x2, P0 ;  /* 0x0000001764617211 */ /* 0x000fe200000f16ff */
[----:B------:R-:W-:Y:S01]  /*3aa0*/  LDGSTS.E [R175+0x4], desc[UR12][R92.64], !P2 ;  /* 0x000040005caf7fae */ /* 0x000fe2000d12184c */
[----:B---3--:R-:W-:-:S02]  /*3ab0*/  IADD3 R100, P0, R101, R22, RZ ;  /* 0x0000001665647210 */ /* 0x008fc40007f1e0ff */
[-C--:B------:R-:W-:Y:S02]  /*3ac0*/  LEA.HI.X.SX32 R95, R98, R23.reuse, 0x2, P1 ;  /* 0x00000017625f7211 */ /* 0x080fe400008f16ff */
[-C--:B------:R-:W-:Y:S02]  /*3ad0*/  IADD3 R98, P1, R99, R22.reuse, RZ ;  /* 0x0000001663627210 */ /* 0x080fe40007f3e0ff */
[-C--:B------:R-:W-:Y:S01]  /*3ae0*/  LEA.HI.X.SX32 R101, R104, R23.reuse, 0x2, P0 ;  /* 0x0000001768657211 */ /* 0x080fe200000f16ff */
[----:B-1----:R-:W-:Y:S01]  /*3af0*/  VIADD R14, R16, 0xffffffc5 ;  /* 0xffffffc5100e7836 */ /* 0x002fe20000000000 */
[-C--:B----4-:R-:W-:Y:S01]  /*3b00*/  IADD3 R104, P0, R105, R22.reuse, RZ ;  /* 0x0000001669687210 */ /* 0x090fe20007f1e0ff */
[----:B------:R-:W-:Y:S01]  /*3b10*/  LDGSTS.E [R175+0x8], desc[UR12][R94.64], !P3 ;  /* 0x000080005eaf7fae */ /* 0x000fe2000d92184c */
[----:B------:R-:W-:Y:S01]  /*3b20*/  LEA.HI.X.SX32 R99, R162, R23, 0x2, P1 ;  /* 0x00000017a2637211 */ /* 0x000fe200008f16ff */
[----:B------:R-:W-:Y:S01]  /*3b30*/  VIADD R15, R16, 0xffffffe3 ;  /* 0xffffffe3100f7836 */ /* 0x000fe20000000000 */
[----:B------:R-:W-:-:S02]  /*3b40*/  IADD3 R102, P1, R103, R22, RZ ;  /* 0x0000001667667210 */ /* 0x000fc40007f3e0ff */
[-C--:B------:R-:W-:Y:S02]  /*3b50*/  LEA.HI.X.SX32 R105, R108, R23.reuse, 0x2, P0 ;  /* 0x000000176c697211 */ /* 0x080fe400000f16ff */
[-C--:B-----5:R-:W-:Y:S02]  /*3b60*/  IADD3 R108, P0, R109, R22.reuse, RZ ;  /* 0x000000166d6c7210 */ /* 0x0a0fe40007f1e0ff */
[-C--:B------:R-:W-:Y:S02]  /*3b70*/  LEA.HI.X.SX32 R103, R106, R23.reuse, 0x2, P1 ;  /* 0x000000176a677211 */ /* 0x080fe400008f16ff */
[-C--:B------:R-:W-:Y:S02]  /*3b80*/  IADD3 R106, P1, R107, R22.reuse, RZ ;  /* 0x000000166b6a7210 */ /* 0x080fe40007f3e0ff */
[----:B------:R-:W-:Y:S02]  /*3b90*/  LEA.HI.X.SX32 R109, R169, R23, 0x2, P0 ;  /* 0x00000017a96d7211 */ /* 0x000fe400000f16ff */
[----:B------:R-:W-:-:S02]  /*3ba0*/  IADD3 R112, P0, R113, R22, RZ ;  /* 0x0000001671707210 */ /* 0x000fc40007f1e0ff */
[-C--:B------:R-:W-:Y:S02]  /*3bb0*/  LEA.HI.X.SX32 R107, R9, R23.reuse, 0x2, P1 ;  /* 0x00000017096b7211 */ /* 0x080fe400008f16ff */
[-C--:B------:R-:W-:Y:S02]  /*3bc0*/  IADD3 R110, P1, R111, R22.reuse, RZ ;  /* 0x000000166f6e7210 */ /* 0x080fe40007f3e0ff */
[-C--:B------:R-:W-:Y:S02]  /*3bd0*/  LEA.HI.X.SX32 R113, R167, R23.reuse, 0x2, P0 ;  /* 0x00000017a7717211 */ /* 0x080fe400000f16ff */
[----:B------:R-:W-:Y:S02]  /*3be0*/  IADD3 R116, P0, R117, R22, RZ ;  /* 0x0000001675747210 */ /* 0x000fe40007f1e0ff */
[----:B------:R-:W-:Y:S01]  /*3bf0*/  ISETP.GE.U32.AND P5, PT, R17, 0x7fffffa5, PT ;  /* 0x7fffffa51100780c */ /* 0x000fe20003fa6070 */
[----:B------:R-:W-:Y:S01]  /*3c00*/  VIADD R17, R16, 0xffffffc7 ;  /* 0xffffffc710117836 */ /* 0x000fe20000000000 */
[----:B------:R-:W-:-:S02]  /*3c10*/  LEA.HI.X.SX32 R111, R168, R23, 0x2, P1 ;  /* 0x00000017a86f7211 */ /* 0x000fc400008f16ff */
[-C--:B------:R-:W-:Y:S02]  /*3c20*/  IADD3 R114, P1, R115, R22.reuse, RZ ;  /* 0x0000001673727210 */ /* 0x080fe40007f3e0ff */
[-C--:B------:R-:W-:Y:S02]  /*3c30*/  LEA.HI.X.SX32 R117, R165, R23.reuse, 0x2, P0 ;  /* 0x00000017a5757211 */ /* 0x080fe400000f16ff */
[-C--:B------:R-:W-:Y:S02]  /*3c40*/  IADD3 R120, P0, R121, R22.reuse, RZ ;  /* 0x0000001679787210 */ /* 0x080fe40007f1e0ff */
[----:B------:R-:W-:Y:S01]  /*3c50*/  ISETP.GE.U32.AND P4, PT, R17, 0x7fffff88, PT ;  /* 0x7fffff881100780c */ /* 0x000fe20003f86070 */
[----:B------:R-:W-:Y:S01]  /*3c60*/  VIADD R17, R16, 0xffffffc6 ;  /* 0xffffffc610117836 */ /* 0x000fe20000000000 */
[----:B------:R-:W-:Y:S01]  /*3c70*/  LEA.HI.X.SX32 R115, R166, R23, 0x2, P1 ;  /* 0x00000017a6737211 */ /* 0x000fe200008f16ff */
[----:B------:R-:W-:Y:S01]  /*3c80*/  LDGSTS.E [R175+0xc], desc[UR12][R96.64], !P5 ;  /* 0x0000c00060af7fae */ /* 0x000fe2000e92184c */
[----:B------:R-:W-:-:S02]  /*3c90*/  IADD3 R118, P1, R119, R22, RZ ;  /* 0x0000001677767210 */ /* 0x000fc40007f3e0ff */
[-C--:B------:R-:W-:Y:S02]  /*3ca0*/  LEA.HI.X.SX32 R121, R10, R23.reuse, 0x2, P0 ;  /* 0x000000170a797211 */ /* 0x080fe400000f16ff */
[----:B------:R-:W-:Y:S01]  /*3cb0*/  ISETP.GE.U32.AND P0, PT, R14, 0x7fffff86, PT ;  /* 0x7fffff860e00780c */ /* 0x000fe20003f06070 */
[----:B------:R-:W-:Y:S01]  /*3cc0*/  VIADD R14, R16, 0xffffffc4 ;  /* 0xffffffc4100e7836 */ /* 0x000fe20000000000 */
[----:B------:R-:W-:Y:S02]  /*3cd0*/  LEA.HI.X.SX32 R119, R164, R23, 0x2, P1 ;  /* 0x00000017a4777211 */ /* 0x000fe400008f16ff */
[----:B------:R-:W-:Y:S01]  /*3ce0*/  ISETP.GE.U32.AND P1, PT, R17, 0x7fffff87, PT ;  /* 0x7fffff871100780c */ /* 0x000fe20003f26070 */
[----:B------:R-:W-:Y:S01]  /*3cf0*/  LDGSTS.E [R175+0x4000], desc[UR12][R106.64], !P4 ;  /* 0x040000006aaf7fae */ /* 0x000fe2000e12184c */
[----:B------:R-:W-:Y:S01]  /*3d00*/  ISETP.GE.U32.AND P2, PT, R14, 0x7fffff85, PT ;  /* 0x7fffff850e00780c */ /* 0x000fe20003f46070 */
[C---:B------:R-:W-:Y:S01]  /*3d10*/  VIADD R14, R16.reuse, 0xffffffe2 ;  /* 0xffffffe2100e7836 */ /* 0x040fe20000000000 */
[----:B------:R-:W-:Y:S01]  /*3d20*/  ISETP.GE.U32.AND P3, PT, R15, 0x7fffffa4, PT ;  /* 0x7fffffa40f00780c */ /* 0x000fe20003f66070 */
[----:B------:R-:W-:Y:S01]  /*3d30*/  VIADD R15, R16, 0xffffffe1 ;  /* 0xffffffe1100f7836 */ /* 0x000fe20000000000 */
[----:B------:R-:W-:Y:S01]  /*3d40*/  ISETP.GT.AND P6, PT, R232, 0x3f, PT ;  /* 0x0000003fe800780c */ /* 0x000fe20003fc4270 */
[----:B------:R-:W-:Y:S01]  /*3d50*/  IMAD.IADD R17, R228, 0x1, R147 ;  /* 0x00000001e4117824 */ /* 0x000fe200078e0293 */
[----:B------:R-:W-:Y:S01]  /*3d60*/  ISETP.GE.U32.AND P5, PT, R14, 0x7fffffa3, PT ;  /* 0x7fffffa30e00780c */ /* 0x000fe20003fa6070 */
[C---:B------:R-:W-:Y:S01]  /*3d70*/  VIADD R14, R16.reuse, 0xffffffe0 ;  /* 0xffffffe0100e7836 */ /* 0x040fe20000000000 */
[----:B------:R-:W-:Y:S01]  /*3d80*/  ISETP.GE.U32.AND P4, PT, R15, 0x7fffffa2, PT ;  /* 0x7fffffa20f00780c */ /* 0x000fe20003f86070 */
[----:B------:R-:W-:Y:S01]  /*3d90*/  VIADD R15, R16, 0xffffffc3 ;  /* 0xffffffc3100f7836 */ /* 0x000fe20000000000 */
[----:B------:R-:W-:Y:S01]  /*3da0*/  SEL R199, RZ, 0x4, !P6 ;  /* 0x00000004ffc77807 */ /* 0x000fe20007000000 */
[----:B------:R-:W-:Y:S01]  /*3db0*/  LDGSTS.E [R175+0x4004], desc[UR12][R108.64], !P1 ;  /* 0x040040006caf7fae */ /* 0x000fe2000c92184c */
[----:B------:R-:W-:Y:S01]  /*3dc0*/  ISETP.GE.U32.AND P1, PT, R14, 0x7fffffa1, PT ;  /* 0x7fffffa10e00780c */ /* 0x000fe20003f26070 */
[----:B------:R-:W-:-:S02]  /*3dd0*/  VIADD R14, R16, 0xffffffc2 ;  /* 0xffffffc2100e7836 */ /* 0x000fc40000000000 */
[----:B------:R-:W-:Y:S01]  /*3de0*/  LDGSTS.E [R175+0x4008], desc[UR12][R110.64], !P0 ;  /* 0x040080006eaf7fae */ /* 0x000fe2000c12184c */
[----:B------:R-:W-:Y:S01]  /*3df0*/  ISETP.GE.U32.AND P0, PT, R15, 0x7fffff84, PT ;  /* 0x7fffff840f00780c */ /* 0x000fe20003f06070 */
[----:B------:R-:W-:Y:S02]  /*3e00*/  VIADD R15, R16, 0xffffffbf ;  /* 0xffffffbf100f7836 */ /* 0x000fe40000000000 */
[----:B------:R-:W-:Y:S01]  /*3e10*/  LDGSTS.E [R175+0x400c], desc[UR12][R112.64], !P2 ;  /* 0x0400c00070af7fae */ /* 0x000fe2000d12184c */
[----:B------:R-:W-:Y:S02]  /*3e20*/  ISETP.GE.U32.AND P2, PT, R14, 0x7fffff83, PT ;  /* 0x7fffff830e00780c */ /* 0x000fe40003f46070 */
[----:B------:R-:W-:Y:S01]  /*3e30*/  LOP3.LUT R14, R146, 0x3f, RZ, 0xc0, !PT ;  /* 0x0000003f920e7812 */ /* 0x000fe200078ec0ff */
[----:B------:R-:W-:Y:S01]  /*3e40*/  LDGSTS.E [R17], desc[UR12][R98.64], !P3 ;  /* 0x0000000062117fae */ /* 0x000fe2000d92184c */
[----:B------:R-:W-:Y:S02]  /*3e50*/  VIADD R146, R16, 0xffffffc1 ;  /* 0xffffffc110927836 */ /* 0x000fe40000000000 */
[C---:B------:R-:W-:Y:S01]  /*3e60*/  ISETP.GE.AND P3, PT, R14.reuse, UR8, PT ;  /* 0x000000080e007c0c */ /* 0x040fe2000bf66270 */
[----:B------:R-:W-:Y:S01]  /*3e70*/  IMAD R147, R14, R143, RZ ;  /* 0x0000008f0e937224 */ /* 0x000fe200078e02ff */
[----:B------:R-:W-:Y:S01]  /*3e80*/  ULDC UR8, c[0x0][0x240] ;  /* 0x0000900000087ab9 */ /* 0x000fe20000000800 */
[----:B------:R-:W-:Y:S01]  /*3e90*/  LDGSTS.E [R17+0x4], desc[UR12][R100.64], !P5 ;  /* 0x0000400064117fae */ /* 0x000fe2000e92184c */
[----:B------:R-:W-:Y:S01]  /*3ea0*/  SEL R199, R199, RZ, !P3 ;  /* 0x000000ffc7c77207 */ /* 0x000fe20005800000 */
[----:B------:R-:W-:Y:S01]  /*3eb0*/  IMAD.SHL.U32 R14, R147, 0x4, RZ ;  /* 0x00000004930e7824 */ /* 0x000fe200078e00ff */
[----:B------:R-:W-:Y:S01]  /*3ec0*/  ISETP.GE.U32.AND P3, PT, R15, 0x7fffff80, PT ;  /* 0x7fffff800f00780c */ /* 0x000fe20003f66070 */
[----:B------:R-:W-:Y:S01]  /*3ed0*/  IMAD R144, R144, UR8, RZ ;  /* 0x0000000890907c24 */ /* 0x000fe2000f8e02ff */
[----:B------:R1:W-:Y:S01]  /*3ee0*/  STL [R1+0xcc], R147 ;  /* 0x0000cc9301007387 */ /* 0x0003e20000100800 */
[----:B------:R-:W-:Y:S01]  /*3ef0*/  IMAD R178, R140, UR8, RZ ;  /* 0x000000088cb27c24 */ /* 0x000fe2000f8e02ff */
[----:B------:R-:W-:Y:S01]  /*3f00*/  IADD3 R204, P6, R14, UR6, RZ ;  /* 0x000000060ecc7c10 */ /* 0x000fe2000ffde0ff */
[----:B------:R-:W-:Y:S01]  /*3f10*/  IMAD R137, R137, UR8, RZ ;  /* 0x0000000889897c24 */ /* 0x000fe2000f8e02ff */
[----:B------:R-:W-:Y:S01]  /*3f20*/  ISETP.GE.U32.AND P5, PT, R146, 0x7fffff82, PT ;  /* 0x7fffff829200780c */ /* 0x000fe20003fa6070 */
[----:B------:R-:W-:Y:S01]  /*3f30*/  IMAD R155, R122, UR8, RZ ;  /* 0x000000087a9b7c24 */ /* 0x000fe2000f8e02ff */
[----:B------:R-:W-:Y:S01]  /*3f40*/  LEA.HI.X.SX32 R15, R147, UR7, 0x2, P6 ;  /* 0x00000007930f7c11 */ /* 0x000fe2000b0f16ff */
[----:B------:R-:W-:Y:S01]  /*3f50*/  IMAD R194, R138, UR8, RZ ;  /* 0x000000088ac27c24 */ /* 0x000fe2000f8e02ff */
[----:B------:R-:W-:Y:S01]  /*3f60*/  LEA R122, P6, R144, R204, 0x2 ;  /* 0x000000cc907a7211 */ /* 0x000fe200078c10ff */
[----:B------:R-:W-:Y:S01]  /*3f70*/  IMAD R132, R132, UR8, RZ ;  /* 0x0000000884847c24 */ /* 0x000fe2000f8e02ff */
[----:B------:R-:W-:Y:S01]  /*3f80*/  STL [R1+0xc8], R144 ;  /* 0x0000c89001007387 */ /* 0x000fe20000100800 */
[----:B-1----:R-:W-:-:S02]  /*3f90*/  IMAD R147, R141, UR8, RZ ;  /* 0x000000088d937c24 */ /* 0x002fc4000f8e02ff */
[----:B------:R-:W-:Y:S01]  /*3fa0*/  IMAD R146, R136, UR8, RZ ;  /* 0x0000000888927c24 */ /* 0x000fe2000f8e02ff */
[----:B------:R-:W-:Y:S01]  /*3fb0*/  LDGSTS.E [R17+0x8], desc[UR12][R102.64], !P4 ;  /* 0x0000800066117fae */ /* 0x000fe2000e12184c */
[----:B------:R-:W-:Y:S02]  /*3fc0*/  IMAD R180, R134, UR8, RZ ;  /* 0x0000000886b47c24 */ /* 0x000fe4000f8e02ff */
[----:B------:R-:W-:Y:S01]  /*3fd0*/  IMAD R154, R124, UR8, RZ ;  /* 0x000000087c9a7c24 */ /* 0x000fe2000f8e02ff */
[----:B------:R-:W-:Y:S01]  /*3fe0*/  STL [R1+0xc4], R147 ;  /* 0x0000c49301007387 */ /* 0x000fe20000100800 */
[----:B------:R-:W-:Y:S01]  /*3ff0*/  IMAD R152, R128, UR8, RZ ;  /* 0x0000000880987c24 */ /* 0x000fe2000f8e02ff */
[-C--:B------:R-:W-:Y:S01]  /*4000*/  LEA R124, P4, R137, R204.reuse, 0x2 ;  /* 0x000000cc897c7211 */ /* 0x080fe200078810ff */
[----:B------:R-:W-:Y:S01]  /*4010*/  IMAD R151, R123, UR8, RZ ;  /* 0x000000087b977c24 */ /* 0x000fe2000f8e02ff */
[----:B------:R-:W-:Y:S01]  /*4020*/  STL [R1+0xc0], R178 ;  /* 0x0000c0b201007387 */ /* 0x000fe20000100800 */
[----:B------:R-:W-:Y:S01]  /*4030*/  IMAD R196, R133, UR8, RZ ;  /* 0x0000000885c47c24 */ /* 0x000fe2000f8e02ff */
[-C--:B------:R-:W-:Y:S01]  /*4040*/  LEA.HI.X.SX32 R123, R144, R15.reuse, 0x2, P6 ;  /* 0x0000000f907b7211 */ /* 0x080fe200030f16ff */
        /* <DEDUP_REMOVED lines=10> */
[-C--:B------:R-:W-:Y:S01]  /*40f0*/  LEA R128, P4, R152, R204.reuse, 0x2 ;  /* 0x000000cc98807211 */ /* 0x080fe200078810ff */
[----:B------:R-:W-:Y:S01]  /*4100*/  IMAD R158, R139, UR8, RZ ;  /* 0x000000088b9e7c24 */ /* 0x000fe2000f8e02ff */
[-C--:B------:R-:W-:Y:S01]  /*4110*/  LEA.HI.X.SX32 R127, R132, R15.reuse, 0x2, P6 ;  /* 0x0000000f847f7211 */ /* 0x080fe200030f16ff */
[----:B------:R-:W-:Y:S01]  /*4120*/  STL [R1+0xb0], R180 ;  /* 0x0000b0b401007387 */ /* 0x000fe20000100800 */
[----:B------:R-:W-:Y:S01]  /*4130*/  LEA R130, P6, R155, R204, 0x2 ;  /* 0x000000cc9b827211 */ /* 0x000fe200078c10ff */
[----:B------:R-:W-:Y:S01]  /*4140*/  IMAD R176, R145, UR8, RZ ;  /* 0x0000000891b07c24 */ /* 0x000fe2000f8e02ff */
[----:B------:R-:W-:Y:S01]  /*4150*/  LEA.HI.X.SX32 R129, R152, R15, 0x2, P4 ;  /* 0x0000000f98817211 */ /* 0x000fe200020f16ff */
[----:B------:R1:W-:Y:S01]  /*4160*/  STL [R1+0xa8], R132 ;  /* 0x0000a88401007387 */ /* 0x0003e20000100800 */
[----:B------:R-:W-:-:S02]  /*4170*/  IMAD R186, R149, UR8, RZ ;  /* 0x0000000895ba7c24 */ /* 0x000fc4000f8e02ff */
[----:B------:R-:W-:Y:S01]  /*4180*/  IMAD R188, R153, UR8, RZ ;  /* 0x0000000899bc7c24 */ /* 0x000fe2000f8e02ff */
[----:B------:R-:W-:Y:S01]  /*4190*/  STL [R1+0xac], R196 ;  /* 0x0000acc401007387 */ /* 0x000fe20000100800 */
[----:B------:R-:W-:Y:S02]  /*41a0*/  IMAD R190, R159, UR8, RZ ;  /* 0x000000089fbe7c24 */ /* 0x000fe4000f8e02ff */
[----:B------:R-:W-:Y:S01]  /*41b0*/  IMAD R192, R179, UR8, RZ ;  /* 0x00000008b3c07c24 */ /* 0x000fe2000f8e02ff */
[----:B------:R-:W-:Y:S01]  /*41c0*/  STL [R1+0xa4], R148 ;  /* 0x0000a49401007387 */ /* 0x000fe20000100800 */
[----:B------:R-:W-:Y:S01]  /*41d0*/  IMAD R252, R183, UR8, RZ ;  /* 0x00000008b7fc7c24 */ /* 0x000fe2000f8e02ff */
[CC--:B-1----:R-:W-:Y:S01]  /*41e0*/  LEA R132, P4, R154.reuse, R204.reuse, 0x2 ;  /* 0x000000cc9a847211 */ /* 0x0c2fe200078810ff */
[----:B------:R-:W-:Y:S01]  /*41f0*/  IMAD R238, R187, UR8, RZ ;  /* 0x00000008bbee7c24 */ /* 0x000fe2000f8e02ff */
[----:B------:R-:W-:Y:S01]  /*4200*/  STL [R1+0xa0], R182 ;  /* 0x0000a0b601007387 */ /* 0x000fe20000100800 */
[----:B------:R-:W-:Y:S01]  /*4210*/  IMAD R237, R191, UR8, RZ ;  /* 0x00000008bfed7c24 */ /* 0x000fe2000f8e02ff */
[----:B------:R-:W-:Y:S01]  /*4220*/  LEA.HI.X.SX32 R133, R154, R15, 0x2, P4 ;  /* 0x0000000f9a857211 */ /* 0x000fe200020f16ff */
[----:B------:R-:W-:Y:S01]  /*4230*/  IMAD R236, R195, UR8, RZ ;  /* 0x00000008c3ec7c24 */ /* 0x000fe2000f8e02ff */
[----:B------:R1:W-:Y:S01]  /*4240*/  STL [R1+0x9c], R152 ;  /* 0x00009c9801007387 */ /* 0x0003e20000100800 */
[----:B------:R-:W-:Y:S01]  /*4250*/  LEA R136, P4, R140, R204, 0x2 ;  /* 0x000000cc8c887211 */ /* 0x000fe200078810ff */
[----:B------:R-:W-:-:S02]  /*4260*/  IMAD R235, R200, UR8, RZ ;  /* 0x00000008c8eb7c24 */ /* 0x000fc4000f8e02ff */
[----:B------:R-:W-:Y:S01]  /*4270*/  STL [R1+0x98], R150 ;  /* 0x0000989601007387 */ /* 0x000fe20000100800 */
[-C--:B------:R-:W-:Y:S01]  /*4280*/  LEA.HI.X.SX32 R137, R140, R15.reuse, 0x2, P4 ;  /* 0x0000000f8c897211 */ /* 0x080fe200020f16ff */
[----:B------:R-:W-:Y:S02]  /*4290*/  IMAD R234, R201, UR8, RZ ;  /* 0x00000008c9ea7c24 */ /* 0x000fe4000f8e02ff */
[----:B------:R-:W-:Y:S01]  /*42a0*/  STL [R1+0x90], R155 ;  /* 0x0000909b01007387 */ /* 0x000fe20000100800 */
[----:B-1----:R-:W-:Y:S01]  /*42b0*/  IMAD R152, R131, UR8, RZ ;  /* 0x0000000883987c24 */ /* 0x002fe2000f8e02ff */
[----:B------:R-:W-:Y:S02]  /*42c0*/  LEA.HI.X.SX32 R131, R155, R15, 0x2, P6 ;  /* 0x0000000f9b837211 */ /* 0x000fe400030f16ff */
[----:B------:R-:W-:Y:S01]  /*42d0*/  STL [R1+0x94], R184 ;  /* 0x000094b801007387 */ /* 0x000fe20000100800 */
[----:B------:R-:W-:-:S03]  /*42e0*/  LEA R134, P6, R151, R204, 0x2 ;  /* 0x000000cc97867211 */ /* 0x000fc600078c10ff */
[----:B------:R1:W-:Y:S04]  /*42f0*/  STL [R1+0x84], R154 ;  /* 0x0000849a01007387 */ /* 0x0003e80000100800 */
[----:B------:R-:W-:Y:S04]  /*4300*/  STL [R1+0x78], R151 ;  /* 0x0000789701007387 */ /* 0x000fe80000100800 */
[----:B------:R2:W-:Y:S01]  /*4310*/  STL [R1+0x6c], R140 ;  /* 0x00006c8c01007387 */ /* 0x0005e20000100800 */
[----:B-1----:R-:W-:Y:S01]  /*4320*/  IMAD R154, R135, UR8, RZ ;  /* 0x00000008879a7c24 */ /* 0x002fe2000f8e02ff */
[----:B------:R-:W-:-:S02]  /*4330*/  LEA.HI.X.SX32 R135, R151, R15, 0x2, P6 ;  /* 0x0000000f97877211 */ /* 0x000fc400030f16ff */
[----:B------:R1:W-:Y:S01]  /*4340*/  STL [R1+0x8c], R152 ;  /* 0x00008c9801007387 */ /* 0x0003e20000100800 */
[----:B------:R-:W-:-:S03]  /*4350*/  LEA R138, P6, R147, R204, 0x2 ;  /* 0x000000cc938a7211 */ /* 0x000fc600078c10ff */
[----:B------:R3:W-:Y:S01]  /*4360*/  STL [R1+0x80], R154 ;  /* 0x0000809a01007387 */ /* 0x0007e20000100800 */
[-C--:B------:R-:W-:Y:S02]  /*4370*/  LEA.HI.X.SX32 R139, R147, R15.reuse, 0x2, P6 ;  /* 0x0000000f938b7211 */ /* 0x080fe400030f16ff */
[-C--:B--2---:R-:W-:Y:S01]  /*4380*/  LEA R140, P4, R146, R204.reuse, 0x2 ;  /* 0x000000cc928c7211 */ /* 0x084fe200078810ff */
[----:B------:R2:W-:Y:S01]  /*4390*/  STL [R1+0x74], R158 ;  /* 0x0000749e01007387 */ /* 0x0005e20000100800 */
[-C--:B------:R-:W-:Y:S02]  /*43a0*/  LEA R144, P6, R148, R204.reuse, 0x2 ;  /* 0x000000cc94907211 */ /* 0x080fe400078c10ff */
[-C--:B------:R-:W-:Y:S01]  /*43b0*/  LEA.HI.X.SX32 R141, R146, R15.reuse, 0x2, P4 ;  /* 0x0000000f928d7211 */ /* 0x080fe200020f16ff */
[----:B------:R4:W-:Y:S01]  /*43c0*/  STL [R1+0x68], R176 ;  /* 0x000068b001007387 */ /* 0x0009e20000100800 */
[-C--:B------:R-:W-:Y:S02]  /*43d0*/  LEA R146, P4, R150, R204.reuse, 0x2 ;  /* 0x000000cc96927211 */ /* 0x080fe400078810ff */
[----:B------:R-:W-:Y:S01]  /*43e0*/  LEA.HI.X.SX32 R145, R148, R15, 0x2, P6 ;  /* 0x0000000f94917211 */ /* 0x000fe200030f16ff */
[----:B------:R5:W-:Y:S01]  /*43f0*/  STL [R1+0x88], R186 ;  /* 0x000088ba01007387 */ /* 0x000be20000100800 */
[----:B------:R-:W-:-:S02]  /*4400*/  LEA R148, P6, R152, R204, 0x2 ;  /* 0x000000cc98947211 */ /* 0x000fc400078c10ff */
[-C--:B------:R-:W-:Y:S01]  /*4410*/  LEA.HI.X.SX32 R147, R150, R15.reuse, 0x2, P4 ;  /* 0x0000000f96937211 */ /* 0x080fe200020f16ff */
[----:B------:R5:W-:Y:S01]  /*4420*/  STL [R1+0x7c], R188 ;  /* 0x00007cbc01007387 */ /* 0x000be20000100800 */
[-C--:B------:R-:W-:Y:S02]  /*4430*/  LEA R150, P4, R154, R204.reuse, 0x2 ;  /* 0x000000cc9a967211 */ /* 0x080fe400078810ff */
[-C--:B------:R-:W-:Y:S01]  /*4440*/  LEA.HI.X.SX32 R149, R152, R15.reuse, 0x2, P6 ;  /* 0x0000000f98957211 */ /* 0x080fe200030f16ff */
[----:B------:R5:W-:Y:S01]  /*4450*/  STL [R1+0x70], R190 ;  /* 0x000070be01007387 */ /* 0x000be20000100800 */
[-C--:B-1----:R-:W-:Y:S02]  /*4460*/  LEA R152, P6, R158, R204.reuse, 0x2 ;  /* 0x000000cc9e987211 */ /* 0x082fe400078c10ff */
[----:B------:R-:W-:Y:S01]  /*4470*/  LEA.HI.X.SX32 R151, R154, R15, 0x2, P4 ;  /* 0x0000000f9a977211 */ /* 0x000fe200020f16ff */
[----:B------:R1:W-:Y:S01]  /*4480*/  STL [R1+0x64], R192 ;  /* 0x000064c001007387 */ /* 0x0003e20000100800 */
[----:B---3--:R-:W-:-:S02]  /*4490*/  LEA R154, P4, R176, R204, 0x2 ;  /* 0x000000ccb09a7211 */ /* 0x008fc400078810ff */
[-C--:B------:R-:W-:Y:S01]  /*44a0*/  LEA.HI.X.SX32 R153, R158, R15.reuse, 0x2, P6 ;  /* 0x0000000f9e997211 */ /* 0x080fe200030f16ff */
[----:B------:R-:W-:Y:S01]  /*44b0*/  LDGSTS.E [R17+0xc], desc[UR12][R104.64], !P1 ;  /* 0x0000c00068117fae */ /* 0x000fe2000c92184c */
[-C--:B--2---:R-:W-:Y:S02]  /*44c0*/  LEA R158, P6, R178, R204.reuse, 0x2 ;  /* 0x000000ccb29e7211 */ /* 0x084fe400078c10ff */
[-C--:B------:R-:W-:Y:S01]  /*44d0*/  LEA.HI.X.SX32 R155, R176, R15.reuse, 0x2, P4 ;  /* 0x0000000fb09b7211 */ /* 0x080fe200020f16ff */
[----:B------:R-:W-:Y:S01]  /*44e0*/  LDGSTS.E [R17+0x4000], desc[UR12][R120.64], !P0 ;  /* 0x0400000078117fae */ /* 0x000fe2000c12184c */
[-C--:B----4-:R-:W-:Y:S02]  /*44f0*/  LEA R176, P4, R180, R204.reuse, 0x2 ;  /* 0x000000ccb4b07211 */ /* 0x090fe400078810ff */
[----:B------:R-:W-:Y:S01]  /*4500*/  LEA.HI.X.SX32 R159, R178, R15, 0x2, P6 ;  /* 0x0000000fb29f7211 */ /* 0x000fe200030f16ff */
[----:B------:R-:W-:Y:S01]  /*4510*/  LDGSTS.E [R17+0x4004], desc[UR12][R114.64], !P2 ;  /* 0x0400400072117fae */ /* 0x000fe2000d12184c */
[----:B------:R-:W-:-:S02]  /*4520*/  LEA R178, P6, R182, R204, 0x2 ;  /* 0x000000ccb6b27211 */ /* 0x000fc400078c10ff */
[-C--:B------:R-:W-:Y:S01]  /*4530*/  LEA.HI.X.SX32 R177, R180, R15.reuse, 0x2, P4 ;  /* 0x0000000fb4b17211 */ /* 0x080fe200020f16ff */
[----:B------:R-:W-:Y:S01]  /*4540*/  LDGSTS.E [R17+0x4008], desc[UR12][R116.64], !P5 ;  /* 0x0400800074117fae */ /* 0x000fe2000e92184c */
[-C--:B------:R-:W-:Y:S02]  /*4550*/  LEA R180, P4, R184, R204.reuse, 0x2 ;  /* 0x000000ccb8b47211 */ /* 0x080fe400078810ff */
[-C--:B------:R-:W-:Y:S02]  /*4560*/  LEA.HI.X.SX32 R179, R182, R15.reuse, 0x2, P6 ;  /* 0x0000000fb6b37211 */ /* 0x080fe400030f16ff */
[-C--:B------:R-:W-:Y:S02]  /*4570*/  LEA R182, P6, R186, R204.reuse, 0x2 ;  /* 0x000000ccbab67211 */ /* 0x080fe400078c10ff */
[----:B------:R-:W-:Y:S02]  /*4580*/  LEA.HI.X.SX32 R181, R184, R15, 0x2, P4 ;  /* 0x0000000fb8b57211 */ /* 0x000fe400020f16ff */
[----:B------:R-:W-:-:S02]  /*4590*/  LEA R184, P4, R188, R204, 0x2 ;  /* 0x000000ccbcb87211 */ /* 0x000fc400078810ff */
[-C--:B------:R-:W-:Y:S02]  /*45a0*/  LEA.HI.X.SX32 R183, R186, R15.reuse, 0x2, P6 ;  /* 0x0000000fbab77211 */ /* 0x080fe400030f16ff */
[-C--:B-----5:R-:W-:Y:S02]  /*45b0*/  LEA R186, P6, R190, R204.reuse, 0x2 ;  /* 0x000000ccbeba7211 */ /* 0x0a0fe400078c10ff */
[-C--:B------:R-:W-:Y:S02]  /*45c0*/  LEA.HI.X.SX32 R185, R188, R15.reuse, 0x2, P4 ;  /* 0x0000000fbcb97211 */ /* 0x080fe400020f16ff */
[-C--:B------:R-:W-:Y:S02]  /*45d0*/  LEA R188, P4, R192, R204.reuse, 0x2 ;  /* 0x000000ccc0bc7211 */ /* 0x080fe400078810ff */
[----:B------:R-:W-:Y:S02]  /*45e0*/  LEA.HI.X.SX32 R187, R190, R15, 0x2, P6 ;  /* 0x0000000fbebb7211 */ /* 0x000fe400030f16ff */
[----:B------:R-:W-:-:S02]  /*45f0*/  LEA R190, P6, R194, R204, 0x2 ;  /* 0x000000ccc2be7211 */ /* 0x000fc400078c10ff */
[-C--:B------:R-:W-:Y:S02]  /*4600*/  LEA.HI.X.SX32 R189, R192, R15.reuse, 0x2, P4 ;  /* 0x0000000fc0bd7211 */ /* 0x080fe400020f16ff */
[-C--:B-1----:R-:W-:Y:S02]  /*4610*/  LEA R192, P4, R196, R204.reuse, 0x2 ;  /* 0x000000ccc4c07211 */ /* 0x082fe400078810ff */
[-C--:B------:R-:W-:Y:S02]  /*4620*/  LEA.HI.X.SX32 R191, R194, R15.reuse, 0x2, P6 ;  /* 0x0000000fc2bf7211 */ /* 0x080fe400030f16ff */
[-C--:B------:R-:W-:Y:S02]  /*4630*/  LEA R194, P6, R252, R204.reuse, 0x2 ;  /* 0x000000ccfcc27211 */ /* 0x080fe400078c10ff */
[----:B------:R-:W-:Y:S02]  /*4640*/  LEA.HI.X.SX32 R193, R196, R15, 0x2, P4 ;  /* 0x0000000fc4c17211 */ /* 0x000fe400020f16ff */
[----:B------:R-:W-:-:S02]  /*4650*/  LEA R196, P4, R238, R204, 0x2 ;  /* 0x000000cceec47211 */ /* 0x000fc400078810ff */
[-C--:B------:R-:W-:Y:S02]  /*4660*/  LEA.HI.X.SX32 R195, R252, R15.reuse, 0x2, P6 ;  /* 0x0000000ffcc37211 */ /* 0x080fe400030f16ff */
[-C--:B------:R-:W-:Y:S02]  /*4670*/  LEA R198, P6, R237, R204.reuse, 0x2 ;  /* 0x000000ccedc67211 */ /* 0x080fe400078c10ff */
[-C--:B------:R-:W-:Y:S02]  /*4680*/  LEA.HI.X.SX32 R197, R238, R15.reuse, 0x2, P4 ;  /* 0x0000000feec57211 */ /* 0x080fe400020f16ff */
[----:B------:R-:W-:Y:S02]  /*4690*/  ISETP.NE.U32.AND P4, PT, R199, RZ, PT ;  /* 0x000000ffc700720c */ /* 0x000fe40003f85070 */
[----:B------:R-:W-:Y:S02]  /*46a0*/  LEA.HI.X.SX32 R199, R237, R15, 0x2, P6 ;  /* 0x0000000fedc77211 */ /* 0x000fe400030f16ff */
[----:B------:R-:W-:-:S04]  /*46b0*/  LEA R200, P6, R236, R204, 0x2 ;  /* 0x000000ccecc87211 */ /* 0x000fc800078c10ff */
[----:B------:R-:W-:Y:S02]  /*46c0*/  LEA.HI.X.SX32 R201, R236, R15, 0x2, P6 ;  /* 0x0000000fecc97211 */ /* 0x000fe400030f16ff */
[----:B------:R-:W-:-:S04]  /*46d0*/  LEA R202, P6, R235, R204, 0x2 ;  /* 0x000000ccebca7211 */ /* 0x000fc800078c10ff */
[----:B------:R-:W-:Y:S02]  /*46e0*/  LEA.HI.X.SX32 R203, R235, R15, 0x2, P6 ;  /* 0x0000000febcb7211 */ /* 0x000fe400030f16ff */
[----:B------:R-:W-:-:S04]  /*46f0*/  LEA R204, P6, R234, R204, 0x2 ;  /* 0x000000cceacc7211 */ /* 0x000fc800078c10ff */
[----:B------:R-:W-:Y:S01]  /*4700*/  LEA.HI.X.SX32 R205, R234, R15, 0x2, P6 ;  /* 0x0000000feacd7211 */ /* 0x000fe200030f16ff */
[----:B------:R-:W-:Y:S01]  /*4710*/  IMAD.SHL.U32 R15, R142, 0x40, RZ ;  /* 0x000000408e0f7824 */ /* 0x000fe200078e00ff */
[----:B------:R-:W-:-:S03]  /*4720*/  ISETP.GE.U32.AND P6, PT, R239, 0x7fffff81, PT ;  /* 0x7fffff81ef00780c */ /* 0x000fc60003fc6070 */
[----:B------:R-:W-:-:S04]  /*4730*/  IMAD.WIDE R230, R15, 0x4, R206 ;  /* 0x000000040fe67825 */ /* 0x000fc800078e02ce */
[C---:B------:R-:W-:Y:S02]  /*4740*/  IMAD.IADD R206, R228.reuse, 0x1, R0 ;  /* 0x00000001e4ce7824 */ /* 0x040fe400078e0200 */
[----:B------:R-:W-:Y:S01]  /*4750*/  IMAD.IADD R207, R228, 0x1, R227 ;  /* 0x00000001e4cf7824 */ /* 0x000fe200078e02e3 */
[----:B------:R-:W-:Y:S01]  /*4760*/  LOP3.LUT R227, R0, 0x40, RZ, 0x3c, !PT ;  /* 0x0000004000e37812 */ /* 0x000fe200078e3cff */
[----:B------:R-:W-:Y:S02]  /*4770*/  IMAD.WIDE R208, R15, 0x4, R208 ;  /* 0x000000040fd07825 */ /* 0x000fe400078e02d0 */
[----:B------:R-:W-:Y:S02]  /*4780*/  LDGSTS.E [R17+0x400c], desc[UR12][R118.64], !P6 ;  /* 0x0400c00076117fae */ /* 0x000fe4000f12184c */
[C---:B------:R-:W-:Y:S02]  /*4790*/  IMAD.IADD R227, R228.reuse, 0x1, R227 ;  /* 0x00000001e4e37824 */ /* 0x040fe400078e02e3 */
[----:B------:R-:W0:Y:S01]  /*47a0*/  LDGDEPBAR ;  /* 0x00000000000079af */ /* 0x000e220000000000 */
[----:B------:R-:W-:-:S02]  /*47b0*/  IMAD.IADD R228, R228, 0x1, R240 ;  /* 0x00000001e4e47824 */ /* 0x000fc400078e02f0 */
[C---:B------:R-:W-:Y:S01]  /*47c0*/  IMAD.WIDE R210, R15.reuse, 0x4, R210 ;  /* 0x000000040fd27825 */ /* 0x040fe200078e02d2 */
[----:B------:R-:W-:Y:S03]  /*47d0*/  LDGSTS.E [R206+0x18000], desc[UR12][R122.64], P4 ;  /* 0x180000007ace7fae */ /* 0x000fe6000a12184c */
        /* <DEDUP_REMOVED lines=8> */
[----:B------:R-:W-:Y:S01]  /*4860*/  IMAD.WIDE R220, R15, 0x4, R220 ;  /* 0x000000040fdc7825 */ /* 0x000fe200078e02dc */
[----:B------:R-:W-:Y:S04]  /*4870*/  LDGSTS.E [R206+0x19400], desc[UR12][R132.64], P4 ;  /* 0x1940000084ce7fae */ /* 0x000fe8000a12184c */
        /* <DEDUP_REMOVED lines=26> */
[----:B------:R-:W0:Y:S01]  /*4a20*/  LDGDEPBAR ;  /* 0x00000000000079af */ /* 0x000e220000000000 */
[----:B------:R-:W-:Y:S06]  /*4a30*/  BAR.SYNC.DEFER_BLOCKING 0x0 ;  /* 0x0000000000007b1d */ /* 0x000fec0000010000 */
[----:B------:R-:W-:Y:S01]  /*4a40*/  @!PT LDS RZ, [RZ] ;  /* 0x00000000fffff984 */ /* 0x000fe20000000800 */
[----:B------:R-:W-:Y:S01]  /*4a50*/  @!PT LDS RZ, [RZ] ;  /* 0x00000000fffff984 */ /* 0x000fe20000000800 */
[----:B------:R-:W-:Y:S01]  /*4a60*/  @!PT LDS RZ, [RZ] ;  /* 0x00000000fffff984 */ /* 0x000fe20000000800 */
[----:B------:R1:W-:Y:S02]  /*4a70*/  LDGSTS.E [R229+0x8000], desc[UR12][R230.64], !P3 ;  /* 0x08000000e6e57fae */ /* 0x0003e4000d92184c */
[----:B-1----:R-:W-:Y:S01]  /*4a80*/  VIADD R230, R16, 0xffffffbe ;  /* 0xffffffbe10e67836 */ /* 0x002fe20000000000 */
[----:B------:R-:W1:Y:S04]  /*4a90*/  S2R R231, SR_TID.X ;  /* 0x0000000000e77919 */ /* 0x000e680000002100 */
[----:B------:R-:W-:Y:S01]  /*4aa0*/  ISETP.GE.U32.AND P1, PT, R230, 0x7fffff7f, PT ;  /* 0x7fffff7fe600780c */ /* 0x000fe20003f26070 */
[----:B------:R-:W-:-:S05]  /*4ab0*/  VIADD R230, R16, 0xffffffbd ;  /* 0xffffffbd10e67836 */ /* 0x000fca0000000000 */
[----:B------:R-:W-:Y:S02]  /*4ac0*/  ISETP.GE.U32.AND P0, PT, R230, 0x7fffff7e, PT ;  /* 0x7fffff7ee600780c */ /* 0x000fe40003f06070 */
[----:B------:R-:W-:-:S05]  /*4ad0*/  MOV R230, 0x400 ;  /* 0x0000040000e67802 */ /* 0x000fca0000000f00 */
[----:B------:R2:W-:Y:S06]  /*4ae0*/  LDGSTS.E [R229+0x8004], desc[UR12][R208.64], !P1 ;  /* 0x08004000d0e57fae */ /* 0x0005ec000c92184c */
[----:B------:R3:W-:Y:S01]  /*4af0*/  LDGSTS.E [R229+0x8008], desc[UR12][R210.64], !P0 ;  /* 0x08008000d2e57fae */ /* 0x0007e2000c12184c */
[----:B--2---:R-:W2:Y:S01]  /*4b00*/  LDC R209, c[0x0][0x230] ;  /* 0x00008c00ffd17b82 */ /* 0x004ea20000000800 */
[C---:B------:R-:W-:Y:S02]  /*4b10*/  VIADD R208, R16.reuse, 0xffffffbc ;  /* 0xffffffbc10d07836 */ /* 0x040fe40000000000 */
[----:B------:R-:W-:-:S02]  /*4b20*/  VIADD R16, R16, 0xffffff9f ;  /* 0xffffff9f10107836 */ /* 0x000fc40000000000 */
[----:B-1----:R-:W-:Y:S01]  /*4b30*/  IMAD.SHL.U32 R240, R231, 0x40, RZ ;  /* 0x00000040e7f07824 */ /* 0x002fe200078e00ff */
[----:B------:R-:W-:Y:S01]  /*4b40*/  ISETP.GE.U32.AND P1, PT, R208, 0x7fffff7d, PT ;  /* 0x7fffff7dd000780c */ /* 0x000fe20003f26070 */
[----:B---3--:R-:W1:Y:S01]  /*4b50*/  S2R R211, SR_CgaCtaId ;  /* 0x0000000000d37919 */ /* 0x008e620000008800 */
[----:B------:R-:W-:Y:S01]  /*4b60*/  ISETP.GE.U32.AND P0, PT, R16, 0x7fffff60, PT ;  /* 0x7fffff601000780c */ /* 0x000fe20003f06070 */
[----:B------:R-:W3:Y:S01]  /*4b70*/  LDC R210, c[0x0][0x230] ;  /* 0x00008c00ffd27b82 */ /* 0x000ee20000000800 */
[----:B------:R-:W-:-:S07]  /*4b80*/  LOP3.LUT R240, R240, 0x400, RZ, 0xc0, !PT ;  /* 0x00000400f0f07812 */ /* 0x000fce00078ec0ff */
[----:B------:R-:W4:Y:S02]  /*4b90*/  LDC R208, c[0x0][0x230] ;  /* 0x00008c00ffd07b82 */ /* 0x000f240000000800 */
[----:B------:R5:W-:Y:S04]  /*4ba0*/  LDGSTS.E [R229+0x800c], desc[UR12][R212.64], !P1 ;  /* 0x0800c000d4e57fae */ /* 0x000be8000c92184c */
[----:B------:R4:W-:Y:S01]  /*4bb0*/  LDGSTS.E [R229+0xc000], desc[UR12][R214.64], !P0 ;  /* 0x0c000000d6e57fae */ /* 0x0009e2000c12184c */
[----:B--2---:R-:W-:Y:S02]  /*4bc0*/  VIADD R16, R209, 0xffffff9e ;  /* 0xffffff9ed1107836 */ /* 0x004fe40000000000 */
[----:B------:R-:W2:Y:S03]  /*4bd0*/  LDC R209, c[0x0][0x230] ;  /* 0x00008c00ffd17b82 */ /* 0x000ea60000000800 */
[----:B------:R-:W-:Y:S01]  /*4be0*/  ISETP.GE.U32.AND P2, PT, R16, 0x7fffff5f, PT ;  /* 0x7fffff5f1000780c */ /* 0x000fe20003f46070 */
[----:B---3--:R-:W-:-:S04]  /*4bf0*/  VIADD R16, R210, 0xffffff9c ;  /* 0xffffff9cd2107836 */ /* 0x008fc80000000000 */
[----:B-----5:R-:W3:Y:S01]  /*4c00*/  LDC R212, c[0x0][0x230] ;  /* 0x00008c00ffd47b82 */ /* 0x020ee20000000800 */
[----:B------:R-:W-:Y:S01]  /*4c10*/  ISETP.GE.U32.AND P0, PT, R16, 0x7fffff5d, PT ;  /* 0x7fffff5d1000780c */ /* 0x000fe20003f06070 */
[----:B------:R-:W-:Y:S01]  /*4c20*/  IMAD.SHL.U32 R16, R231, 0x10, RZ ;  /* 0x00000010e7107824 */ /* 0x000fe200078e00ff */
[----:B-1----:R-:W-:Y:S01]  /*4c30*/  LEA R230, R211, R230, 0x18 ;  /* 0x000000e6d3e67211 */ /* 0x002fe200078ec0ff */
[----:B----4-:R-:W-:-:S04]  /*4c40*/  VIADD R208, R208, 0xffffff9d ;  /* 0xffffff9dd0d07836 */ /* 0x010fc80000000000 */
[----:B------:R1:W-:Y:S01]  /*4c50*/  LDGSTS.E [R229+0xc004], desc[UR12][R216.64], !P2 ;  /* 0x0c004000d8e57fae */ /* 0x0003e2000d12184c */
[----:B------:R-:W4:Y:S01]  /*4c60*/  LDC R213, c[0x0][0x230] ;  /* 0x00008c00ffd57b82 */ /* 0x000f220000000800 */
[----:B------:R-:W-:Y:S02]  /*4c70*/  LOP3.LUT R16, R16, 0xf0, RZ, 0xc0, !PT ;  /* 0x000000f010107812 */ /* 0x000fe400078ec0ff */
[----:B------:R-:W-:Y:S01]  /*4c80*/  ISETP.GE.U32.AND P1, PT, R208, 0x7fffff5e, PT ;  /* 0x7fffff5ed000780c */ /* 0x000fe20003f26070 */
[----:B------:R-:W-:Y:S01]  /*4c90*/  IMAD.SHL.U32 R208, R211, 0x40, RZ ;  /* 0x00000040d3d07824 */ /* 0x000fe200078e00ff */
[----:B------:R-:W-:Y:S01]  /*4ca0*/  IADD3 R240, R240, R230, R16 ;  /* 0x000000e6f0f07210 */ /* 0x000fe20007ffe010 */
[----:B------:R-:W-:Y:S02]  /*4cb0*/  IMAD.SHL.U32 R16, R231, 0x8, RZ ;  /* 0x00000008e7107824 */ /* 0x000fe400078e00ff */
[----:B------:R-:W5:Y:S01]  /*4cc0*/  LDC R214, c[0x0][0x230] ;  /* 0x00008c00ffd67b82 */ /* 0x000f620000000800 */
[----:B------:R-:W5:Y:S02]  /*4cd0*/  LDL R217, [R1+0xd0] ;  /* 0x0000d00001d97983 */ /* 0x000f640000100800 */
[----:B------:R-:W-:-:S05]  /*4ce0*/  LOP3.LUT R16, R16, 0x300, RZ, 0xc0, !PT ;  /* 0x0000030010107812 */ /* 0x000fca00078ec0ff */
[----:B------:R-:W1:Y:S01]  /*4cf0*/  LDC R210, c[0x0][0x230] ;  /* 0x00008c00ffd27b82 */ /* 0x000e620000000800 */
[----:B------:R-:W-:Y:S01]  /*4d00*/  IMAD.IADD R240, R16, 0x1, R240 ;  /* 0x0000000110f07824 */ /* 0x000fe200078e02f0 */
[----:B------:R-:W-:Y:S01]  /*4d10*/  LOP3.LUT R16, R233, 0xc0, R208, 0xf8, !PT ;  /* 0x000000c0e9107812 */ /* 0x000fe200078ef8d0 */
[----:B---3--:R-:W-:Y:S01]  /*4d20*/  VIADD R208, R212, 0xffffffb1 ;  /* 0xffffffb1d4d07836 */ /* 0x008fe20000000000 */
[----:B------:R-:W-:Y:S04]  /*4d30*/  LDGSTS.E [R229+0xc008], desc[UR12][R218.64], !P1 ;  /* 0x0c008000dae57fae */ /* 0x000fe8000c92184c */
[----:B------:R-:W3:Y:S01]  /*4d40*/  LDC R212, c[0x0][0x230] ;  /* 0x00008c00ffd47b82 */ /* 0x000ee20000000800 */
[----:B------:R-:W-:Y:S01]  /*4d50*/  ISETP.GE.U32.AND P2, PT, R208, 0x7fffff72, PT ;  /* 0x7fffff72d000780c */ /* 0x000fe20003f46070 */
[----:B----4-:R-:W-:Y:S01]  /*4d60*/  VIADD R208, R213, 0xffffffb4 ;  /* 0xffffffb4d5d07836 */ /* 0x010fe20000000000 */
[----:B------:R-:W-:Y:S05]  /*4d70*/  LDGSTS.E [R229+0xc00c], desc[UR12][R220.64], !P0 ;  /* 0x0c00c000dce57fae */ /* 0x000fea000c12184c */
[----:B------:R-:W4:Y:S01]  /*4d80*/  LDC R211, c[0x0][0x230] ;  /* 0x00008c00ffd37b82 */ /* 0x000f220000000800 */
[----:B------:R-:W-:-:S07]  /*4d90*/  ISETP.GE.U32.AND P4, PT, R208, 0x7fffff75, PT ;  /* 0x7fffff75d000780c */ /* 0x000fce0003f86070 */
[----:B------:R-:W4:Y:S01]  /*4da0*/  LDC R215, c[0x0][0x230] ;  /* 0x00008c00ffd77b82 */ /* 0x000f220000000800 */
[----:B--2---:R-:W-:Y:S02]  /*4db0*/  VIADD R208, R209, 0xffffffba ;  /* 0xffffffbad1d07836 */ /* 0x004fe40000000000 */
[----:B-----5:R-:W-:-:S05]  /*4dc0*/  VIADD R209, R214, 0xffffffbb ;  /* 0xffffffbbd6d17836 */ /* 0x020fca0000000000 */
[----:B------:R-:W2:Y:S01]  /*4dd0*/  LDC R213, c[0x0][0x230] ;  /* 0x00008c00ffd57b82 */ /* 0x000ea20000000800 */
[----:B------:R-:W-:Y:S02]  /*4de0*/  ISETP.GE.U32.AND P0, PT, R209, 0x7fffff7c, PT ;  /* 0x7fffff7cd100780c */ /* 0x000fe40003f06070 */
[----:B------:R-:W-:-:S05]  /*4df0*/  ISETP.GE.U32.AND P3, PT, R208, 0x7fffff7b, PT ;  /* 0x7fffff7bd000780c */ /* 0x000fca0003f66070 */
[----:B------:R-:W5:Y:S01]  /*4e00*/  LDC R214, c[0x0][0x230] ;  /* 0x00008c00ffd67b82 */ /* 0x000f620000000800 */
[----:B-1----:R-:W-:Y:S02]  /*4e10*/  VIADD R208, R210, 0xffffffb7 ;  /* 0xffffffb7d2d07836 */ /* 0x002fe40000000000 */
[----:B---3--:R-:W-:-:S05]  /*4e20*/  VIADD R210, R212, 0xffffffb9 ;  /* 0xffffffb9d4d27836 */ /* 0x008fca0000000000 */
[----:B------:R-:W1:Y:S01]  /*4e30*/  LDC R216, c[0x0][0x230] ;  /* 0x00008c00ffd87b82 */ /* 0x000e620000000800 */
[----:B----4-:R-:W-:Y:S01]  /*4e40*/  VIADD R209, R211, 0xffffffb8 ;  /* 0xffffffb8d3d17836 */ /* 0x010fe20000000000 */
[----:B------:R-:W-:Y:S01]  /*4e50*/  ISETP.GE.U32.AND P1, PT, R210, 0x7fffff7a, PT ;  /* 0x7fffff7ad200780c */ /* 0x000fe20003f26070 */
[----:B------:R-:W-:Y:S01]  /*4e60*/  IMAD.WIDE R30, R15, 0x4, R30 ;  /* 0x000000040f1e7825 */ /* 0x000fe200078e021e */
[----:B------:R-:W-:-:S03]  /*4e70*/  ISETP.GE.U32.AND P5, PT, R208, 0x7fffff78, PT ;  /* 0x7fffff78d000780c */ /* 0x000fc60003fa6070 */
[----:B------:R-:W-:Y:S01]  /*4e80*/  IMAD.WIDE R48, R15, 0x4, R48 ;  /* 0x000000040f307825 */ /* 0x000fe200078e0230 */
[----:B------:R-:W3:Y:S01]  /*4e90*/  LDC R211, c[0x0][0x230] ;  /* 0x00008c00ffd37b82 */ /* 0x000ee20000000800 */
[----:B------:R5:W-:Y:S02]  /*4ea0*/  LDGSTS.E [R224+0x8000], desc[UR12][R30.64], !P0 ;  /* 0x080000001ee07fae */ /* 0x000be4000c12184c */
[----:B------:R-:W-:Y:S01]  /*4eb0*/  VIADD R208, R215, 0xffffff9a ;  /* 0xffffff9ad7d07836 */ /* 0x000fe20000000000 */
[----:B------:R-:W-:Y:S01]  /*4ec0*/  ISETP.GE.U32.AND P6, PT, R209, 0x7fffff79, PT ;  /* 0x7fffff79d100780c */ /* 0x000fe20003fc6070 */
[----:B------:R4:W-:Y:S03]  /*4ed0*/  LDGSTS.E [R224+0x8004], desc[UR12][R48.64], !P3 ;  /* 0x0800400030e07fae */ /* 0x0009e6000d92184c */
[----:B------:R-:W3:Y:S01]  /*4ee0*/  LDC R210, c[0x0][0x230] ;  /* 0x00008c00ffd27b82 */ /* 0x000ee20000000800 */
[----:B------:R-:W-:Y:S01]  /*4ef0*/  ISETP.GE.U32.AND P3, PT, R208, 0x7fffff5b, PT ;  /* 0x7fffff5bd000780c */ /* 0x000fe20003f66070 */
[----:B------:R-:W-:-:S04]  /*4f00*/  IMAD.WIDE R28, R15, 0x4, R28 ;  /* 0x000000040f1c7825 */ /* 0x000fc800078e021c */
[----:B--2---:R-:W-:Y:S01]  /*4f10*/  VIADD R209, R213, 0xffffff9b ;  /* 0xffffff9bd5d17836 */ /* 0x004fe20000000000 */
[----:B------:R2:W-:Y:S01]  /*4f20*/  LDGSTS.E [R224+0x8008], desc[UR12][R28.64], !P1 ;  /* 0x080080001ce07fae */ /* 0x0005e2000c92184c */
[----:B------:R-:W3:Y:S01]  /*4f30*/  LDC R208, c[0x0][0x230] ;  /* 0x00008c00ffd07b82 */ /* 0x000ee20000000800 */
[----:B-----5:R-:W-:Y:S02]  /*4f40*/  VIADD R31, R214, 0xffffff99 ;  /* 0xffffff99d61f7836 */ /* 0x020fe40000000000 */
[----:B------:R-:W-:Y:S01]  /*4f50*/  ISETP.GE.U32.AND P0, PT, R209, 0x7fffff5c, PT ;  /* 0x7fffff5cd100780c */ /* 0x000fe20003f06070 */
[----:B------:R-:W-:Y:S02]  /*4f60*/  IMAD.WIDE R18, R15, 0x4, R18 ;  /* 0x000000040f127825 */ /* 0x000fe400078e0212 */
[----:B------:R-:W-:Y:S02]  /*4f70*/  ISETP.GE.U32.AND P1, PT, R31, 0x7fffff5a, PT ;  /* 0x7fffff5a1f00780c */ /* 0x000fe40003f26070 */
[----:B----4-:R-:W4:Y:S01]  /*4f80*/  LDC R49, c[0x0][0x230] ;  /* 0x00008c00ff317b82 */ /* 0x010f220000000800 */
[----:B-1----:R-:W-:Y:S01]  /*4f90*/  VIADD R30, R216, 0xffffff98 ;  /* 0xffffff98d81e7836 */ /* 0x002fe20000000000 */
[----:B------:R3:W-:Y:S06]  /*4fa0*/  LDGSTS.E [R224+0x800c], desc[UR12][R18.64], !P6 ;  /* 0x0800c00012e07fae */ /* 0x0007ec000f12184c */
[----:B--2---:R-:W1:Y:S01]  /*4fb0*/  LDC R28, c[0x0][0x230] ;  /* 0x00008c00ff1c7b82 */ /* 0x004e620000000800 */
[----:B------:R-:W-:Y:S01]  /*4fc0*/  ISETP.GE.U32.AND P6, PT, R30, 0x7fffff59, PT ;  /* 0x7fffff591e00780c */ /* 0x000fe20003fc6070 */
[----:B------:R-:W-:-:S04]  /*4fd0*/  IMAD.WIDE R50, R15, 0x4, R50 ;  /* 0x000000040f327825 */ /* 0x000fc800078e0232 */
[----:B------:R-:W-:Y:S01]  /*4fe0*/  IMAD.WIDE R52, R15, 0x4, R52 ;  /* 0x000000040f347825 */ /* 0x000fe200078e0234 */
[----:B------:R-:W-:Y:S01]  /*4ff0*/  LDGSTS.E [R224+0xc000], desc[UR12][R50.64], !P0 ;  /* 0x0c00000032e07fae */ /* 0x000fe2000c12184c */
[----:B------:R-:W2:Y:S02]  /*5000*/  LDC R30, c[0x0][0x230] ;  /* 0x00008c00ff1e7b82 */ /* 0x000ea40000000800 */
[----:B---3--:R-:W-:Y:S01]  /*5010*/  VIADD R19, R211, 0xffffffb6 ;  /* 0xffffffb6d3137836 */ /* 0x008fe20000000000 */
[----:B------:R-:W-:Y:S01]  /*5020*/  LDGSTS.E [R224+0xc004], desc[UR12][R52.64], !P3 ;  /* 0x0c00400034e07fae */ /* 0x000fe2000d92184c */
[----:B------:R-:W-:-:S04]  /*5030*/  IMAD.WIDE R54, R15, 0x4, R54 ;  /* 0x000000040f367825 */ /* 0x000fc800078e0236 */
[----:B------:R-:W3:Y:S01]  /*5040*/  LDC R48, c[0x0][0x230] ;  /* 0x00008c00ff307b82 */ /* 0x000ee20000000800 */
[----:B------:R-:W-:Y:S01]  /*5050*/  VIADD R18, R210, 0xffffffb5 ;  /* 0xffffffb5d2127836 */ /* 0x000fe20000000000 */
[----:B------:R-:W-:Y:S01]  /*5060*/  ISETP.GE.U32.AND P3, PT, R19, 0x7fffff77, PT ;  /* 0x7fffff771300780c */ /* 0x000fe20003f66070 */
[----:B------:R-:W-:Y:S01]  /*5070*/  LDGSTS.E [R224+0xc008], desc[UR12][R54.64], !P1 ;  /* 0x0c00800036e07fae */ /* 0x000fe2000c92184c */
[----:B------:R-:W-:-:S04]  /*5080*/  IMAD.WIDE R56, R15, 0x4, R56 ;  /* 0x000000040f387825 */ /* 0x000fc800078e0238 */
[----:B------:R-:W5:Y:S01]  /*5090*/  LDC R29, c[0x0][0x230] ;  /* 0x00008c00ff1d7b82 */ /* 0x000f620000000800 */
[----:B------:R-:W-:Y:S01]  /*50a0*/  ISETP.GE.U32.AND P1, PT, R18, 0x7fffff76, PT ;  /* 0x7fffff761200780c */ /* 0x000fe20003f26070 */
[C---:B------:R-:W-:Y:S01]  /*50b0*/  IMAD.WIDE R44, R15.reuse, 0x4, R44 ;  /* 0x000000040f2c7825 */ /* 0x040fe200078e022c */
[----:B------:R-:W-:Y:S03]  /*50c0*/  LDGSTS.E [R224+0xc00c], desc[UR12][R56.64], !P6 ;  /* 0x0c00c00038e07fae */ /* 0x000fe6000f12184c */
[----:B------:R-:W-:Y:S01]  /*50d0*/  VIADD R18, R208, 0xffffff96 ;  /* 0xffffff96d0127836 */ /* 0x000fe20000000000 */
[----:B------:R-:W-:Y:S01]  /*50e0*/  LDGSTS.E [R226+0x8000], desc[UR12][R44.64], !P5 ;  /* 0x080000002ce27fae */ /* 0x000fe2000e92184c */
[----:B------:R-:W5:Y:S01]  /*50f0*/  LDC R31, c[0x0][0x230] ;  /* 0x00008c00ff1f7b82 */ /* 0x000f620000000800 */
[----:B------:R-:W-:Y:S02]  /*5100*/  IMAD.WIDE R42, R15, 0x4, R42 ;  /* 0x000000040f2a7825 */ /* 0x000fe400078e022a */
[----:B------:R-:W-:-:S02]  /*5110*/  ISETP.GE.U32.AND P5, PT, R18, 0x7fffff57, PT ;  /* 0x7fffff571200780c */ /* 0x000fc40003fa6070 */
[----:B-1----:R-:W-:Y:S01]  /*5120*/  VIADD R18, R28, 0xffffff97 ;  /* 0xffffff971c127836 */ /* 0x002fe20000000000 */
[----:B------:R-:W-:Y:S01]  /*5130*/  LDGSTS.E [R226+0x8004], desc[UR12][R42.64], !P3 ;  /* 0x080040002ae27fae */ /* 0x000fe2000d92184c */
[----:B----4-:R-:W-:Y:S01]  /*5140*/  VIADD R19, R49, 0xffffffb3 ;  /* 0xffffffb331137836 */ /* 0x010fe20000000000 */
[----:B------:R-:W1:Y:S02]  /*5150*/  LDC R28, c[0x0][0x230] ;  /* 0x00008c00ff1c7b82 */ /* 0x000e640000000800 */
[----:B------:R-:W-:Y:S01]  /*5160*/  ISETP.GE.U32.AND P3, PT, R18, 0x7fffff58, PT ;  /* 0x7fffff581200780c */ /* 0x000fe20003f66070 */
[----:B------:R-:W-:Y:S01]  /*5170*/  IMAD.WIDE R26, R15, 0x4, R26 ;  /* 0x000000040f1a7825 */ /* 0x000fe200078e021a */
[----:B------:R-:W-:-:S03]  /*5180*/  ISETP.GE.U32.AND P6, PT, R19, 0x7fffff74, PT ;  /* 0x7fffff741300780c */ /* 0x000fc60003fc6070 */
[----:B--2---:R-:W-:Y:S01]  /*5190*/  VIADD R19, R30, 0xffffff94 ;  /* 0xffffff941e137836 */ /* 0x004fe20000000000 */
[----:B------:R2:W-:Y:S01]  /*51a0*/  LDGSTS.E [R226+0x8008], desc[UR12][R26.64], !P1 ;  /* 0x080080001ae27fae */ /* 0x0005e2000c92184c */
[----:B------:R-:W-:Y:S01]  /*51b0*/  IMAD.WIDE R40, R15, 0x4, R40 ;  /* 0x000000040f287825 */ /* 0x000fe200078e0228 */
[----:B------:R-:W4:Y:S03]  /*51c0*/  LDC R30, c[0x0][0x230] ;  /* 0x00008c00ff1e7b82 */ /* 0x000f260000000800 */
[----:B---3--:R-:W-:Y:S01]  /*51d0*/  VIADD R18, R48, 0xffffff95 ;  /* 0xffffff9530127836 */ /* 0x008fe20000000000 */
[----:B------:R-:W-:Y:S01]  /*51e0*/  ISETP.GE.U32.AND P1, PT, R19, 0x7fffff55, PT ;  /* 0x7fffff551300780c */ /* 0x000fe20003f26070 */
[----:B------:R-:W-:Y:S01]  /*51f0*/  IMAD.WIDE R58, R15, 0x4, R58 ;  /* 0x000000040f3a7825 */ /* 0x000fe200078e023a */
[----:B------:R3:W-:Y:S02]  /*5200*/  LDGSTS.E [R226+0x800c], desc[UR12][R40.64], !P4 ;  /* 0x0800c00028e27fae */ /* 0x0007e4000e12184c */
[----:B------:R-:W4:Y:S01]  /*5210*/  LDC R208, c[0x0][0x230] ;  /* 0x00008c00ffd07b82 */ /* 0x000f220000000800 */
[----:B-----5:R-:W-:Y:S01]  /*5220*/  VIADD R19, R29, 0xffffffb2 ;  /* 0xffffffb21d137836 */ /* 0x020fe20000000000 */
[----:B------:R-:W-:Y:S01]  /*5230*/  ISETP.GE.U32.AND P4, PT, R18, 0x7fffff56, PT ;  /* 0x7fffff561200780c */ /* 0x000fe20003f86070 */
[----:B------:R-:W-:Y:S03]  /*5240*/  LDGSTS.E [R226+0xc000], desc[UR12][R58.64], !P3 ;  /* 0x0c0000003ae27fae */ /* 0x000fe6000d92184c */
[----:B------:R-:W-:-:S02]  /*5250*/  ISETP.GE.U32.AND P3, PT, R19, 0x7fffff73, PT ;  /* 0x7fffff731300780c */ /* 0x000fc40003f66070 */
[----:B--2---:R-:W2:Y:S01]  /*5260*/  LDC R26, c[0x0][0x230] ;  /* 0x00008c00ff1a7b82 */ /* 0x004ea20000000800 */
[----:B------:R-:W-:-:S07]  /*5270*/  IMAD.WIDE R60, R15, 0x4, R60 ;  /* 0x000000040f3c7825 */ /* 0x000fce00078e023c */
[----:B---3--:R-:W3:Y:S01]  /*5280*/  LDC R40, c[0x0][0x230] ;  /* 0x00008c00ff287b82 */ /* 0x008ee20000000800 */
[----:B------:R-:W-:Y:S01]  /*5290*/  VIADD R18, R31, 0xffffffb0 ;  /* 0xffffffb01f127836 */ /* 0x000fe20000000000 */
[----:B------:R-:W-:Y:S01]  /*52a0*/  LDGSTS.E [R226+0xc004], desc[UR12][R60.64], !P5 ;  /* 0x0c0040003ce27fae */ /* 0x000fe2000e92184c */
[----:B------:R-:W-:-:S04]  /*52b0*/  IMAD.WIDE R62, R15, 0x4, R62 ;  /* 0x000000040f3e7825 */ /* 0x000fc800078e023e */
[C---:B------:R-:W-:Y:S01]  /*52c0*/  IMAD.WIDE R64, R15.reuse, 0x4, R64 ;  /* 0x000000040f407825 */ /* 0x040fe200078e0240 */
[----:B------:R-:W5:Y:S01]  /*52d0*/  LDC R31, c[0x0][0x230] ;  /* 0x00008c00ff1f7b82 */ /* 0x000f620000000800 */
[----:B------:R-:W-:Y:S01]  /*52e0*/  ISETP.GE.U32.AND P5, PT, R18, 0x7fffff71, PT ;  /* 0x7fffff711200780c */ /* 0x000fe20003fa6070 */
[----:B------:R-:W-:Y:S01]  /*52f0*/  LDGSTS.E [R226+0xc008], desc[UR12][R62.64], !P4 ;  /* 0x0c0080003ee27fae */ /* 0x000fe2000e12184c */
[----:B------:R-:W-:-:S03]  /*5300*/  IMAD.WIDE R34, R15, 0x4, R34 ;  /* 0x000000040f227825 */ /* 0x000fc600078e0222 */
[----:B------:R-:W-:Y:S01]  /*5310*/  LDGSTS.E [R226+0xc00c], desc[UR12][R64.64], !P1 ;  /* 0x0c00c00040e27fae */ /* 0x000fe2000c92184c */
[C---:B------:R-:W-:Y:S01]  /*5320*/  IMAD.WIDE R20, R15.reuse, 0x4, R20 ;  /* 0x000000040f147825 */ /* 0x040fe200078e0214 */
[----:B------:R-:W4:Y:S02]  /*5330*/  LDC R29, c[0x0][0x230] ;  /* 0x00008c00ff1d7b82 */ /* 0x000f240000000800 */
[----:B------:R-:W-:Y:S01]  /*5340*/  LDGSTS.E [R225+0x8000], desc[UR12][R34.64], !P6 ;  /* 0x0800000022e17fae */ /* 0x000fe2000f12184c */
[----:B------:R-:W-:-:S03]  /*5350*/  IMAD.WIDE R38, R15, 0x4, R38 ;  /* 0x000000040f267825 */ /* 0x000fc600078e0226 */
[----:B------:R1:W-:Y:S01]  /*5360*/  LDGSTS.E [R225+0x8004], desc[UR12][R20.64], !P3 ;  /* 0x0800400014e17fae */ /* 0x0003e2000d92184c */
[----:B------:R-:W-:Y:S01]  /*5370*/  IMAD.WIDE R82, R15, 0x4, R82 ;  /* 0x000000040f527825 */ /* 0x000fe200078e0252 */
[----:B------:R-:W4:Y:S02]  /*5380*/  LDC R27, c[0x0][0x230] ;  /* 0x00008c00ff1b7b82 */ /* 0x000f240000000800 */
[----:B------:R-:W-:Y:S01]  /*5390*/  LDGSTS.E [R225+0x8008], desc[UR12][R38.64], !P2 ;  /* 0x0800800026e17fae */ /* 0x000fe2000d12184c */
[----:B---3--:R-:W-:-:S03]  /*53a0*/  VIADD R19, R40, 0xffffff92 ;  /* 0xffffff9228137836 */ /* 0x008fc60000000000 */
[----:B------:R-:W-:Y:S02]  /*53b0*/  LDGSTS.E [R225+0x800c], desc[UR12][R82.64], !P5 ;  /* 0x0800c00052e17fae */ /* 0x000fe4000e92184c */
[----:B-1----:R-:W1:Y:S01]  /*53c0*/  LDC R21, c[0x0][0x230] ;  /* 0x00008c00ff157b82 */ /* 0x002e620000000800 */
[----:B------:R-:W-:Y:S02]  /*53d0*/  VIADD R20, R28, 0xffffff93 ;  /* 0xffffff931c147836 */ /* 0x000fe40000000000 */
[----:B--2---:R-:W-:-:S03]  /*53e0*/  VIADD R18, R26, 0xffffff91 ;  /* 0xffffff911a127836 */ /* 0x004fc60000000000 */
[----:B------:R-:W-:Y:S02]  /*53f0*/  ISETP.GE.U32.AND P5, PT, R20, 0x7fffff54, PT ;  /* 0x7fffff541400780c */ /* 0x000fe40003fa6070 */
[----:B------:R-:W2:Y:S01]  /*5400*/  LDC R20, c[0x0][0x230] ;  /* 0x00008c00ff147b82 */ /* 0x000ea20000000800 */
[----:B------:R-:W-:Y:S02]  /*5410*/  ISETP.GE.U32.AND P2, PT, R19, 0x7fffff53, PT ;  /* 0x7fffff531300780c */ /* 0x000fe40003f46070 */
[----:B------:R-:W-:-:S05]  /*5420*/  ISETP.GE.U32.AND P1, PT, R18, 0x7fffff52, PT ;  /* 0x7fffff521200780c */ /* 0x000fca0003f26070 */
[----:B------:R-:W3:Y:S01]  /*5430*/  LDC R26, c[0x0][0x230] ;  /* 0x00008c00ff1a7b82 */ /* 0x000ee20000000800 */
[----:B-----5:R-:W-:-:S07]  /*5440*/  VIADD R18, R31, 0xffffffaf ;  /* 0xffffffaf1f127836 */ /* 0x020fce0000000000 */
[----:B------:R-:W5:Y:S01]  /*5450*/  LDC R28, c[0x0][0x230] ;  /* 0x00008c00ff1c7b82 */ /* 0x000f620000000800 */
[----:B----4-:R-:W-:Y:S02]  /*5460*/  VIADD R19, R29, 0xffffff90 ;  /* 0xffffff901d137836 */ /* 0x010fe40000000000 */
[----:B------:R-:W-:Y:S01]  /*5470*/  IMAD.WIDE R66, R15, 0x4, R66 ;  /* 0x000000040f427825 */ /* 0x000fe200078e0242 */
[----:B------:R-:W-:-:S03]  /*5480*/  ISETP.GE.U32.AND P4, PT, R18, 0x7fffff70, PT ;  /* 0x7fffff701200780c */ /* 0x000fc60003f86070 */
[----:B------:R-:W-:Y:S01]  /*5490*/  IMAD.WIDE R68, R15, 0x4, R68 ;  /* 0x000000040f447825 */ /* 0x000fe200078e0244 */
[----:B------:R-:W-:Y:S01]  /*54a0*/  ISETP.GE.U32.AND P3, PT, R19, 0x7fffff51, PT ;  /* 0x7fffff511300780c */ /* 0x000fe20003f66070 */
[----:B------:R-:W-:Y:S01]  /*54b0*/  LDGSTS.E [R225+0xc000], desc[UR12][R66.64], !P5 ;  /* 0x0c00000042e17fae */ /* 0x000fe2000e92184c */
[----:B------:R-:W4:Y:S01]  /*54c0*/  LDC R29, c[0x0][0x230] ;  /* 0x00008c00ff1d7b82 */ /* 0x000f220000000800 */
[----:B------:R-:W-:Y:S02]  /*54d0*/  IMAD.WIDE R70, R15, 0x4, R70 ;  /* 0x000000040f467825 */ /* 0x000fe400078e0246 */
[----:B------:R-:W-:Y:S02]  /*54e0*/  LDGSTS.E [R225+0xc004], desc[UR12][R68.64], !P2 ;  /* 0x0c00400044e17fae */ /* 0x000fe4000d12184c */
[----:B-1----:R-:W-:Y:S02]  /*54f0*/  VIADD R18, R21, 0xffffffae ;  /* 0xffffffae15127836 */ /* 0x002fe40000000000 */
[----:B------:R-:W-:Y:S01]  /*5500*/  LDGSTS.E [R225+0xc008], desc[UR12][R70.64], !P1 ;  /* 0x0c00800046e17fae */ /* 0x000fe2000c92184c */
[----:B------:R-:W-:Y:S01]  /*5510*/  VIADD R19, R27, 0xffffffad ;  /* 0xffffffad1b137836 */ /* 0x000fe20000000000 */
[----:B------:R-:W1:Y:S01]  /*5520*/  LDC R21, c[0x0][0x230] ;  /* 0x00008c00ff157b82 */ /* 0x000e620000000800 */
[----:B------:R-:W-:Y:S01]  /*5530*/  ISETP.GE.U32.AND P1, PT, R18, 0x7fffff6f, PT ;  /* 0x7fffff6f1200780c */ /* 0x000fe20003f26070 */
[----:B------:R-:W-:-:S02]  /*5540*/  VIADD R18, R30, 0xffffffac ;  /* 0xffffffac1e127836 */ /* 0x000fc40000000000 */
[----:B------:R-:W-:Y:S01]  /*5550*/  IMAD.WIDE R72, R15, 0x4, R72 ;  /* 0x000000040f487825 */ /* 0x000fe200078e0248 */
[----:B------:R-:W-:Y:S02]  /*5560*/  ISETP.GE.U32.AND P2, PT, R19, 0x7fffff6e, PT ;  /* 0x7fffff6e1300780c */ /* 0x000fe40003f46070 */
[----:B------:R-:W-:Y:S01]  /*5570*/  ISETP.GE.U32.AND P6, PT, R18, 0x7fffff6d, PT ;  /* 0x7fffff6d1200780c */ /* 0x000fe20003fc6070 */
[----:B------:R-:W-:Y:S01]  /*5580*/  IMAD.WIDE R36, R15, 0x4, R36 ;  /* 0x000000040f247825 */ /* 0x000fe200078e0224 */
[----:B------:R-:W-:Y:S01]  /*5590*/  LDGSTS.E [R225+0xc00c], desc[UR12][R72.64], !P3 ;  /* 0x0c00c00048e17fae */ /* 0x000fe2000d92184c */
[----:B------:R-:W1:Y:S02]  /*55a0*/  LDC R27, c[0x0][0x230] ;  /* 0x00008c00ff1b7b82 */ /* 0x000e640000000800 */
[----:B--2---:R-:W-:Y:S01]  /*55b0*/  VIADD R20, R20, 0xffffff8f ;  /* 0xffffff8f14147836 */ /* 0x004fe20000000000 */
[----:B------:R-:W-:Y:S01]  /*55c0*/  LDGSTS.E [R222+0x8000], desc[UR12][R36.64], !P4 ;  /* 0x0800000024de7fae */ /* 0x000fe2000e12184c */
[----:B---3--:R-:W-:-:S02]  /*55d0*/  VIADD R19, R26, 0xffffff8e ;  /* 0xffffff8e1a137836 */ /* 0x008fc40000000000 */
[----:B-----5:R-:W-:Y:S01]  /*55e0*/  VIADD R18, R28, 0xffffff8d ;  /* 0xffffff8d1c127836 */ /* 0x020fe20000000000 */
[----:B------:R-:W-:Y:S01]  /*55f0*/  ISETP.GE.U32.AND P5, PT, R20, 0x7fffff50, PT ;  /* 0x7fffff501400780c */ /* 0x000fe20003fa6070 */
[----:B------:R-:W-:Y:S01]  /*5600*/  IMAD.WIDE R32, R15, 0x4, R32 ;  /* 0x000000040f207825 */ /* 0x000fe200078e0220 */
[----:B------:R-:W-:Y:S02]  /*5610*/  ISETP.GE.U32.AND P4, PT, R19, 0x7fffff4f, PT ;  /* 0x7fffff4f1300780c */ /* 0x000fe40003f86070 */
[----:B------:R-:W-:Y:S01]  /*5620*/  ISETP.GE.U32.AND P3, PT, R18, 0x7fffff4e, PT ;  /* 0x7fffff4e1200780c */ /* 0x000fe20003f66070 */
[C---:B------:R-:W-:Y:S01]  /*5630*/  IMAD.WIDE R46, R15.reuse, 0x4, R46 ;  /* 0x000000040f2e7825 */ /* 0x040fe200078e022e */
[----:B------:R-:W2:Y:S01]  /*5640*/  LDC R19, c[0x0][0x230] ;  /* 0x00008c00ff137b82 */ /* 0x000ea20000000800 */
[----:B------:R3:W-:Y:S02]  /*5650*/  LDGSTS.E [R222+0x8004], desc[UR12][R32.64], !P1 ;  /* 0x0800400020de7fae */ /* 0x0007e4000c92184c */
[----:B------:R-:W-:-:S02]  /*5660*/  IMAD.WIDE R24, R15, 0x4, R24 ;  /* 0x000000040f187825 */ /* 0x000fc400078e0218 */
[----:B------:R-:W-:Y:S02]  /*5670*/  LDGSTS.E [R222+0x8008], desc[UR12][R46.64], !P2 ;  /* 0x080080002ede7fae */ /* 0x000fe4000d12184c */
[C---:B------:R-:W-:Y:S02]  /*5680*/  IMAD.WIDE R74, R15.reuse, 0x4, R74 ;  /* 0x000000040f4a7825 */ /* 0x040fe400078e024a */
[----:B------:R5:W-:Y:S02]  /*5690*/  LDGSTS.E [R222+0x800c], desc[UR12][R24.64], !P6 ;  /* 0x0800c00018de7fae */ /* 0x000be4000f12184c */
[C---:B------:R-:W-:Y:S02]  /*56a0*/  IMAD.WIDE R76, R15.reuse, 0x4, R76 ;  /* 0x000000040f4c7825 */ /* 0x040fe400078e024c */
[----:B------:R-:W-:Y:S01]  /*56b0*/  LDGSTS.E [R222+0xc000], desc[UR12][R74.64], !P5 ;  /* 0x0c0000004ade7fae */ /* 0x000fe2000e92184c */
[----:B---3--:R-:W3:Y:S01]  /*56c0*/  LDC R32, c[0x0][0x230] ;  /* 0x00008c00ff207b82 */ /* 0x008ee20000000800 */
[----:B------:R-:W-:-:S02]  /*56d0*/  IMAD.WIDE R78, R15, 0x4, R78 ;  /* 0x000000040f4e7825 */ /* 0x000fc400078e024e */
[----:B------:R-:W-:Y:S02]  /*56e0*/  LDGSTS.E [R222+0xc004], desc[UR12][R76.64], !P4 ;  /* 0x0c0040004cde7fae */ /* 0x000fe4000e12184c */
[----:B----4-:R-:W-:Y:S02]  /*56f0*/  VIADD R29, R29, 0xffffff8c ;  /* 0xffffff8c1d1d7836 */ /* 0x010fe40000000000 */
[----:B------:R-:W-:Y:S01]  /*5700*/  LDGSTS.E [R222+0xc008], desc[UR12][R78.64], !P3 ;  /* 0x0c0080004ede7fae */ /* 0x000fe2000d92184c */
[----:B-----5:R-:W4:Y:S02]  /*5710*/  LDC R25, c[0x0][0x230] ;  /* 0x00008c00ff197b82 */ /* 0x020f240000000800 */
[----:B------:R-:W-:Y:S01]  /*5720*/  ISETP.GE.U32.AND P3, PT, R29, 0x7fffff4d, PT ;  /* 0x7fffff4d1d00780c */ /* 0x000fe20003f66070 */
[C---:B------:R-:W-:Y:S02]  /*5730*/  IMAD R35, R142.reuse, 0x54, RZ ;  /* 0x000000548e237824 */ /* 0x040fe400078e02ff */
[----:B------:R-:W-:-:S02]  /*5740*/  IMAD R37, R142, 0x58, RZ ;  /* 0x000000588e257824 */ /* 0x000fc400078e02ff */
[----:B------:R-:W-:Y:S01]  /*5750*/  IMAD.WIDE R80, R15, 0x4, R80 ;  /* 0x000000040f507825 */ /* 0x000fe200078e0250 */
[----:B------:R-:W-:-:S03]  /*5760*/  IADD3 R26, P4, R35, R22, RZ ;  /* 0x00000016231a7210 */ /* 0x000fc60007f9e0ff */
[C---:B------:R-:W-:Y:S02]  /*5770*/  IMAD R33, R142.reuse, 0x50, RZ ;  /* 0x000000508e217824 */ /* 0x040fe400078e02ff */
[C---:B------:R-:W-:Y:S02]  /*5780*/  IMAD R31, R142.reuse, 0x5c, RZ ;  /* 0x0000005c8e1f7824 */ /* 0x040fe400078e02ff */
[----:B-1----:R-:W-:Y:S02]  /*5790*/  VIADD R27, R27, 0xffffffab ;  /* 0xffffffab1b1b7836 */ /* 0x002fe40000000000 */
[----:B------:R-:W-:Y:S01]  /*57a0*/  IMAD R29, R142, 0x60, RZ ;  /* 0x000000608e1d7824 */ /* 0x000fe200078e02ff */
[-C--:B------:R-:W-:Y:S01]  /*57b0*/  IADD3 R20, P5, R37, R22.reuse, RZ ;  /* 0x0000001625147210 */ /* 0x080fe20007fbe0ff */
[----:B--2---:R-:W-:Y:S01]  /*57c0*/  VIADD R28, R19, 0xffffffaa ;  /* 0xffffffaa131c7836 */ /* 0x004fe20000000000 */
[----:B------:R-:W-:Y:S01]  /*57d0*/  LDGSTS.E [R222+0xc00c], desc[UR12][R80.64], !P3 ;  /* 0x0c00c00050de7fae */ /* 0x000fe2000d92184c */
[----:B------:R-:W-:Y:S01]  /*57e0*/  VIADD R30, R21, 0xffffffa8 ;  /* 0xffffffa8151e7836 */ /* 0x000fe20000000000 */
[----:B------:R-:W-:-:S02]  /*57f0*/  IADD3 R18, P6, R33, R22, RZ ;  /* 0x0000001621127210 */ /* 0x000fc40007fde0ff */
[-C--:B------:R-:W-:Y:S02]  /*5800*/  IADD3 R24, P2, R31, R22.reuse, RZ ;  /* 0x000000161f187210 */ /* 0x080fe40007f5e0ff */
[----:B------:R-:W-:Y:S01]  /*5810*/  ISETP.GE.U32.AND P3, PT, R27, 0x7fffff6c, PT ;  /* 0x7fffff6c1b00780c */ /* 0x000fe20003f66070 */
[----:B------:R-:W1:Y:S01]  /*5820*/  LDC R31, c[0x0][0x230] ;  /* 0x00008c00ff1f7b82 */ /* 0x000e620000000800 */
[----:B------:R-:W-:Y:S02]  /*5830*/  IADD3 R22, P1, R29, R22, RZ ;  /* 0x000000161d167210 */ /* 0x000fe40007f3e0ff */
[-C--:B------:R-:W-:Y:S02]  /*5840*/  LEA.HI.X.SX32 R27, R11, R23.reuse, 0x2, P4 ;  /* 0x000000170b1b7211 */ /* 0x080fe400020f16ff */
[----:B------:R-:W-:Y:S02]  /*5850*/  ISETP.GE.U32.AND P4, PT, R28, 0x7fffff6b, PT ;  /* 0x7fffff6b1c00780c */ /* 0x000fe40003f86070 */
[-C--:B------:R-:W-:Y:S01]  /*5860*/  LEA.HI.X.SX32 R21, R12, R23.reuse, 0x2, P5 ;  /* 0x000000170c157211 */ /* 0x080fe200028f16ff */
[----:B------:R-:W2:Y:S01]  /*5870*/  LDC R29, c[0x0][0x230] ;  /* 0x00008c00ff1d7b82 */ /* 0x000ea20000000800 */
[----:B------:R-:W-:Y:S01]  /*5880*/  ISETP.GE.U32.AND P5, PT, R30, 0x7fffff69, PT ;  /* 0x7fffff691e00780c */ /* 0x000fe20003fa6070 */
[----:B----4-:R-:W-:Y:S01]  /*5890*/  VIADD R25, R25, 0xffffffa9 ;  /* 0xffffffa919197836 */ /* 0x010fe20000000000 */
[----:B------:R-:W-:-:S05]  /*58a0*/  LEA.HI.X.SX32 R19, R4, R23, 0x2, P6 ;  /* 0x0000001704137211 */ /* 0x000fca00030f16ff */
[----:B------:R-:W4:Y:S01]  /*58b0*/  LDC R28, c[0x0][0x230] ;  /* 0x00008c00ff1c7b82 */ /* 0x000f220000000800 */
[----:B------:R-:W-:Y:S01]  /*58c0*/  ISETP.GE.U32.AND P6, PT, R25, 0x7fffff6a, PT ;  /* 0x7fffff6a1900780c */ /* 0x000fe20003fc6070 */
[----:B------:R-:W-:-:S06]  /*58d0*/  IMAD.WIDE R18, R15, 0x4, R18 ;  /* 0x000000040f127825 */ /* 0x000fcc00078e0212 */
[----:B------:R-:W5:Y:S01]  /*58e0*/  LDC R30, c[0x0][0x230] ;  /* 0x00008c00ff1e7b82 */ /* 0x000f620000000800 */
[----:B------:R-:W-:Y:S01]  /*58f0*/  IMAD.WIDE R26, R15, 0x4, R26 ;  /* 0x000000040f1a7825 */ /* 0x000fe200078e021a */
[----:B------:R3:W-:Y:S01]  /*5900*/  LDGSTS.E [R223+0x8000], desc[UR12][R18.64], !P3 ;  /* 0x0800000012df7fae */ /* 0x0007e2000d92184c */
[----:B------:R-:W-:Y:S02]  /*5910*/  LEA.HI.X.SX32 R25, R13, R23, 0x2, P2 ;  /* 0x000000170d197211 */ /* 0x000fe400010f16ff */
[C---:B------:R-:W-:Y:S01]  /*5920*/  IMAD.WIDE R20, R15.reuse, 0x4, R20 ;  /* 0x000000040f147825 */ /* 0x040fe200078e0214 */
[----:B------:R1:W-:Y:S03]  /*5930*/  LDGSTS.E [R223+0x8004], desc[UR12][R26.64], !P4 ;  /* 0x080040001adf7fae */ /* 0x0003e6000e12184c */
[----:B------:R-:W-:Y:S01]  /*5940*/  IMAD.WIDE R24, R15, 0x4, R24 ;  /* 0x000000040f187825 */ /* 0x000fe200078e0218 */
[----:B------:R4:W-:Y:S01]  /*5950*/  LDGSTS.E [R223+0x8008], desc[UR12][R20.64], !P6 ;  /* 0x0800800014df7fae */ /* 0x0009e2000f12184c */
[----:B---3--:R-:W3:Y:S02]  /*5960*/  LDC R18, c[0x0][0x230] ;  /* 0x00008c00ff127b82 */ /* 0x008ee40000000800 */
[----:B------:R-:W-:Y:S01]  /*5970*/  VIADD R32, R32, 0xffffff8b ;  /* 0xffffff8b20207836 */ /* 0x000fe20000000000 */
[----:B------:R5:W-:Y:S05]  /*5980*/  LDGSTS.E [R223+0x800c], desc[UR12][R24.64], !P5 ;  /* 0x0800c00018df7fae */ /* 0x000bea000e92184c */
[----:B-1----:R-:W1:Y:S01]  /*5990*/  LDC R26, c[0x0][0x230] ;  /* 0x00008c00ff1a7b82 */ /* 0x002e620000000800 */
[----:B------:R-:W-:-:S07]  /*59a0*/  VIADD R31, R31, 0xffffff8a ;  /* 0xffffff8a1f1f7836 */ /* 0x000fce0000000000 */
[----:B------:R-:W3:Y:S01]  /*59b0*/  LDC R19, c[0x0][0x230] ;  /* 0x00008c00ff137b82 */ /* 0x000ee20000000800 */
[----:B--2---:R-:W-:Y:S02]  /*59c0*/  VIADD R29, R29, 0xffffff89 ;  /* 0xffffff891d1d7836 */ /* 0x004fe40000000000 */
[----:B----4-:R-:W-:-:S05]  /*59d0*/  VIADD R28, R28, 0xffffff88 ;  /* 0xffffff881c1c7836 */ /* 0x010fca0000000000 */
[----:B------:R-:W2:Y:S01]  /*59e0*/  LDC R20, c[0x0][0x230] ;  /* 0x00008c00ff147b82 */ /* 0x000ea20000000800 */
[----:B-----5:R-:W-:Y:S01]  /*59f0*/  VIADD R30, R30, 0xffffffa7 ;  /* 0xffffffa71e1e7836 */ /* 0x020fe20000000000 */
[----:B------:R-:W-:Y:S02]  /*5a00*/  ISETP.GE.U32.AND P2, PT, R32, 0x7fffff4c, PT ;  /* 0x7fffff4c2000780c */ /* 0x000fe40003f46070 */
[----:B------:R-:W-:-:S04]  /*5a10*/  LOP3.LUT R24, R16, 0x1, RZ, 0xfc, !PT ;  /* 0x0000000110187812 */ /* 0x000fc800078efcff */
[----:B------:R-:W4:Y:S01]  /*5a20*/  LDC R21, c[0x0][0x230] ;  /* 0x00008c00ff157b82 */ /* 0x000f220000000800 */
[----:B------:R-:W-:Y:S02]  /*5a30*/  ISETP.GE.AND P0, PT, R217, R156, PT ;  /* 0x0000009cd900720c */ /* 0x000fe40003f06270 */
[----:B------:R-:W-:Y:S02]  /*5a40*/  ISETP.GE.U32.AND P6, PT, R31, 0x7fffff4b, PT ;  /* 0x7fffff4b1f00780c */ /* 0x000fe40003fc6070 */
[----:B------:R-:W-:Y:S02]  /*5a50*/  ISETP.GE.U32.AND P5, PT, R29, 0x7fffff4a, PT ;  /* 0x7fffff4a1d00780c */ /* 0x000fe40003fa6070 */
[----:B------:R-:W-:Y:S01]  /*5a60*/  ISETP.GE.U32.AND P3, PT, R28, 0x7fffff49, PT ;  /* 0x7fffff491c00780c */ /* 0x000fe20003f66070 */
[----:B------:R-:W-:Y:S01]  /*5a70*/  IMAD.WIDE R84, R15, 0x4, R84 ;  /* 0x000000040f547825 */ /* 0x000fe200078e0254 */
[----:B------:R-:W-:Y:S01]  /*5a80*/  LEA.HI.X.SX32 R23, R5, R23, 0x2, P1 ;  /* 0x0000001705177211 */ /* 0x000fe200008f16ff */
[----:B------:R-:W5:Y:S01]  /*5a90*/  LDC R25, c[0x0][0x230] ;  /* 0x00008c00ff197b82 */ /* 0x000f620000000800 */
[----:B------:R-:W-:-:S02]  /*5aa0*/  ISETP.GE.U32.AND P1, PT, R30, 0x7fffff68, PT ;  /* 0x7fffff681e00780c */ /* 0x000fc40003f26070 */
[----:B------:R-:W-:Y:S01]  /*5ab0*/  ISETP.LT.AND P4, PT, R24, R157, !P0 ;  /* 0x0000009d1800720c */ /* 0x000fe20004781270 */
[C---:B------:R-:W-:Y:S01]  /*5ac0*/  IMAD.WIDE R86, R15.reuse, 0x4, R86 ;  /* 0x000000040f567825 */ /* 0x040fe200078e0256 */
[----:B------:R-:W-:Y:S03]  /*5ad0*/  LDGSTS.E [R223+0xc000], desc[UR12][R84.64], !P2 ;  /* 0x0c00000054df7fae */ /* 0x000fe6000d12184c */
[----:B------:R-:W5:Y:S01]  /*5ae0*/  LDC R24, c[0x0][0x230] ;  /* 0x00008c00ff187b82 */ /* 0x000f620000000800 */
[C---:B------:R-:W-:Y:S01]  /*5af0*/  IMAD.WIDE R88, R15.reuse, 0x4, R88 ;  /* 0x000000040f587825 */ /* 0x040fe200078e0258 */
[----:B------:R-:W-:Y:S03]  /*5b00*/  LDGSTS.E [R223+0xc004], desc[UR12][R86.64], !P6 ;  /* 0x0c00400056df7fae */ /* 0x000fe6000f12184c */
[C---:B------:R-:W-:Y:S01]  /*5b10*/  IMAD.WIDE R90, R15.reuse, 0x4, R90 ;  /* 0x000000040f5a7825 */ /* 0x040fe200078e025a */
[----:B------:R-:W-:Y:S02]  /*5b20*/  LDGSTS.E [R223+0xc008], desc[UR12][R88.64], !P5 ;  /* 0x0c00800058df7fae */ /* 0x000fe4000e92184c */
[----:B------:R-:W5:Y:S01]  /*5b30*/  LDC R27, c[0x0][0x230] ;  /* 0x00008c00ff1b7b82 */ /* 0x000f620000000800 */
[----:B------:R-:W-:Y:S01]  /*5b40*/  IMAD.WIDE R22, R15, 0x4, R22 ;  /* 0x000000040f167825 */ /* 0x000fe200078e0216 */
[----:B------:R-:W-:Y:S03]  /*5b50*/  LDGSTS.E [R223+0xc00c], desc[UR12][R90.64], !P3 ;  /* 0x0c00c0005adf7fae */ /* 0x000fe6000d92184c */
[----:B-1----:R-:W-:Y:S01]  /*5b60*/  VIADD R26, R26, 0xffffffa4 ;  /* 0xffffffa41a1a7836 */ /* 0x002fe20000000000 */
[----:B------:R1:W-:Y:S01]  /*5b70*/  LDGSTS.E [R175+0x8000], desc[UR12][R22.64], !P1 ;  /* 0x0800000016af7fae */ /* 0x0003e2000c92184c */
[----:B---3--:R-:W-:-:S02]  /*5b80*/  VIADD R18, R18, 0xffffffa6 ;  /* 0xffffffa612127836 */ /* 0x008fc40000000000 */
[----:B------:R-:W-:Y:S01]  /*5b90*/  VIADD R19, R19, 0xffffffa5 ;  /* 0xffffffa513137836 */ /* 0x000fe20000000000 */
[----:B------:R-:W-:Y:S01]  /*5ba0*/  ISETP.GE.U32.AND P3, PT, R26, 0x7fffff65, PT ;  /* 0x7fffff651a00780c */ /* 0x000fe20003f66070 */
[----:B--2---:R-:W-:Y:S01]  /*5bb0*/  VIADD R20, R20, 0xffffff87 ;  /* 0xffffff8714147836 */ /* 0x004fe20000000000 */
[----:B------:R-:W2:Y:S01]  /*5bc0*/  LDC R26, c[0x0][0x230] ;  /* 0x00008c00ff1a7b82 */ /* 0x000ea20000000800 */
[----:B------:R-:W-:Y:S02]  /*5bd0*/  ISETP.GE.U32.AND P6, PT, R18, 0x7fffff67, PT ;  /* 0x7fffff671200780c */ /* 0x000fe40003fc6070 */
[----:B------:R-:W-:Y:S01]  /*5be0*/  ISETP.GE.U32.AND P5, PT, R19, 0x7fffff66, PT ;  /* 0x7fffff661300780c */ /* 0x000fe20003fa6070 */
[----:B----4-:R-:W-:-:S04]  /*5bf0*/  VIADD R21, R21, 0xffffff86 ;  /* 0xffffff8615157836 */ /* 0x010fc80000000000 */
[----:B-1----:R-:W1:Y:S01]  /*5c00*/  LDC R22, c[0x0][0x230] ;  /* 0x00008c00ff167b82 */ /* 0x002e620000000800 */
[----:B------:R-:W-:Y:S01]  /*5c10*/  ISETP.GE.U32.AND P1, PT, R20, 0x7fffff48, PT ;  /* 0x7fffff481400780c */ /* 0x000fe20003f26070 */
[----:B------:R-:W-:Y:S01]  /*5c20*/  IMAD.WIDE R92, R15, 0x4, R92 ;  /* 0x000000040f5c7825 */ /* 0x000fe200078e025c */
[----:B------:R-:W-:Y:S01]  /*5c30*/  ISETP.GE.U32.AND P2, PT, R21, 0x7fffff47, PT ;  /* 0x7fffff471500780c */ /* 0x000fe20003f46070 */
[----:B------:R-:W3:Y:S04]  /*5c40*/  S2R R217, SR_TID.X ;  /* 0x0000000000d97919 */ /* 0x000ee80000002100 */
[----:B------:R-:W4:Y:S01]  /*5c50*/  LDC R20, c[0x0][0x230] ;  /* 0x00008c00ff147b82 */ /* 0x000f220000000800 */
[C---:B------:R-:W-:Y:S01]  /*5c60*/  IMAD.WIDE R94, R15.reuse, 0x4, R94 ;  /* 0x000000040f5e7825 */ /* 0x040fe200078e025e */
[----:B------:R1:W-:Y:S03]  /*5c70*/  LDGSTS.E [R175+0x8004], desc[UR12][R92.64], !P6 ;  /* 0x080040005caf7fae */ /* 0x0003e6000f12184c */
[C---:B------:R-:W-:Y:S01]  /*5c80*/  IMAD.WIDE R96, R15.reuse, 0x4, R96 ;  /* 0x000000040f607825 */ /* 0x040fe200078e0260 */
[----:B------:R1:W-:Y:S02]  /*5c90*/  LDGSTS.E [R175+0x8008], desc[UR12][R94.64], !P5 ;  /* 0x080080005eaf7fae */ /* 0x0003e4000e92184c */
[----:B------:R-:W3:Y:S01]  /*5ca0*/  LDC R21, c[0x0][0x230] ;  /* 0x00008c00ff157b82 */ /* 0x000ee20000000800 */
[----:B-----5:R-:W-:Y:S01]  /*5cb0*/  VIADD R18, R24, 0xffffff85 ;  /* 0xffffff8518127836 */ /* 0x020fe20000000000 */
[----:B------:R1:W-:Y:S01]  /*5cc0*/  LDGSTS.E [R175+0x800c], desc[UR12][R96.64], !P3 ;  /* 0x0800c00060af7fae */ /* 0x0003e2000d92184c */
[----:B------:R-:W-:-:S03]  /*5cd0*/  IMAD.WIDE R106, R15, 0x4, R106 ;  /* 0x000000040f6a7825 */ /* 0x000fc600078e026a */
[----:B------:R-:W-:Y:S01]  /*5ce0*/  ISETP.GE.U32.AND P3, PT, R18, 0x7fffff46, PT ;  /* 0x7fffff461200780c */ /* 0x000fe20003f66070 */
[----:B------:R-:W-:Y:S01]  /*5cf0*/  IMAD.WIDE R108, R15, 0x4, R108 ;  /* 0x000000040f6c7825 */ /* 0x000fe200078e026c */
[----:B------:R-:W5:Y:S01]  /*5d00*/  LDC R23, c[0x0][0x230] ;  /* 0x00008c00ff177b82 */ /* 0x000f620000000800 */
[----:B------:R1:W-:Y:S02]  /*5d10*/  LDGSTS.E [R175+0xc000], desc[UR12][R106.64], !P1 ;  /* 0x0c0000006aaf7fae */ /* 0x0003e4000c92184c */
[----:B------:R-:W-:Y:S02]  /*5d20*/  VIADD R18, R25, 0xffffff84 ;  /* 0xffffff8419127836 */ /* 0x000fe40000000000 */
[----:B------:R-:W-:Y:S01]  /*5d30*/  VIADD R19, R27, 0xffffffa3 ;  /* 0xffffffa31b137836 */ /* 0x000fe20000000000 */
[----:B------:R1:W-:Y:S02]  /*5d40*/  LDGSTS.E [R175+0xc004], desc[UR12][R108.64], !P2 ;  /* 0x0c0040006caf7fae */ /* 0x0003e4000d12184c */
[----:B------:R-:W-:Y:S01]  /*5d50*/  ISETP.GE.U32.AND P2, PT, R18, 0x7fffff45, PT ;  /* 0x7fffff451200780c */ /* 0x000fe20003f46070 */
[----:B--2---:R-:W-:Y:S01]  /*5d60*/  VIADD R18, R26, 0xffffffa2 ;  /* 0xffffffa21a127836 */ /* 0x004fe20000000000 */
[----:B------:R-:W-:Y:S01]  /*5d70*/  ISETP.GE.U32.AND P1, PT, R19, 0x7fffff64, PT ;  /* 0x7fffff641300780c */ /* 0x000fe20003f26070 */
[----:B-1----:R-:W-:-:S02]  /*5d80*/  VIADD R19, R22, 0xffffffa1 ;  /* 0xffffffa116137836 */ /* 0x002fc40000000000 */
[----:B------:R-:W1:Y:S01]  /*5d90*/  LDC R22, c[0x0][0x230] ;  /* 0x00008c00ff167b82 */ /* 0x000e620000000800 */
[----:B------:R-:W-:Y:S01]  /*5da0*/  IMAD.WIDE R110, R15, 0x4, R110 ;  /* 0x000000040f6e7825 */ /* 0x000fe200078e026e */
[----:B------:R-:W-:-:S03]  /*5db0*/  ISETP.GE.U32.AND P5, PT, R18, 0x7fffff63, PT ;  /* 0x7fffff631200780c */ /* 0x000fc60003fa6070 */
[----:B----4-:R-:W-:Y:S01]  /*5dc0*/  VIADD R18, R20, 0xffffffa0 ;  /* 0xffffffa014127836 */ /* 0x010fe20000000000 */
[----:B------:R2:W-:Y:S01]  /*5dd0*/  LDGSTS.E [R175+0xc008], desc[UR12][R110.64], !P3 ;  /* 0x0c0080006eaf7fae */ /* 0x0005e2000d92184c */
[----:B------:R-:W-:Y:S01]  /*5de0*/  ISETP.GE.U32.AND P3, PT, R19, 0x7fffff62, PT ;  /* 0x7fffff621300780c */ /* 0x000fe20003f66070 */
[C---:B------:R-:W-:Y:S02]  /*5df0*/  IMAD.WIDE R112, R15.reuse, 0x4, R112 ;  /* 0x000000040f707825 */ /* 0x040fe400078e0270 */
[----:B------:R-:W-:Y:S02]  /*5e00*/  ISETP.GE.U32.AND P6, PT, R18, 0x7fffff61, PT ;  /* 0x7fffff611200780c */ /* 0x000fe40003fc6070 */
[----:B------:R-:W-:Y:S01]  /*5e10*/  IMAD.WIDE R98, R15, 0x4, R98 ;  /* 0x000000040f627825 */ /* 0x000fe200078e0262 */
[----:B------:R2:W-:Y:S03]  /*5e20*/  LDGSTS.E [R175+0xc00c], desc[UR12][R112.64], !P2 ;  /* 0x0c00c00070af7fae */ /* 0x0005e6000d12184c */
[----:B---3--:R-:W-:Y:S01]  /*5e30*/  VIADD R18, R21, 0xffffff83 ;  /* 0xffffff8315127836 */ /* 0x008fe20000000000 */
[----:B------:R2:W-:Y:S01]  /*5e40*/  LDGSTS.E [R17+0x8000], desc[UR12][R98.64], !P1 ;  /* 0x0800000062117fae */ /* 0x0005e2000c92184c */
[----:B------:R-:W-:Y:S01]  /*5e50*/  IMAD.WIDE R100, R15, 0x4, R100 ;  /* 0x000000040f647825 */ /* 0x000fe200078e0264 */
[----:B------:R-:W-:-:S02]  /*5e60*/  LOP3.LUT R217, R217, 0x3f, RZ, 0xc0, !PT ;  /* 0x0000003fd9d97812 */ /* 0x000fc400078ec0ff */
[----:B------:R-:W-:Y:S01]  /*5e70*/  ISETP.GE.U32.AND P1, PT, R18, 0x7fffff44, PT ;  /* 0x7fffff441200780c */ /* 0x000fe20003f26070 */
[----:B------:R-:W-:Y:S01]  /*5e80*/  IMAD.WIDE R102, R15, 0x4, R102 ;  /* 0x000000040f667825 */ /* 0x000fe200078e0266 */
[----:B------:R2:W-:Y:S01]  /*5e90*/  LDGSTS.E [R17+0x8004], desc[UR12][R100.64], !P5 ;  /* 0x0800400064117fae */ /* 0x0005e2000e92184c */
[----:B------:R-:W-:Y:S02]  /*5ea0*/  ISETP.GE.AND P5, PT, R217, R239, PT ;  /* 0x000000efd900720c */ /* 0x000fe40003fa6270 */
[----:B------:R-:W-:Y:S01]  /*5eb0*/  IMAD.WIDE R104, R15, 0x4, R104 ;  /* 0x000000040f687825 */ /* 0x000fe200078e0268 */
[----:B------:R2:W-:Y:S03]  /*5ec0*/  LDGSTS.E [R17+0x8008], desc[UR12][R102.64], !P3 ;  /* 0x0800800066117fae */ /* 0x0005e6000d92184c */
[----:B-----5:R-:W-:Y:S01]  /*5ed0*/  VIADD R18, R23, 0xffffff82 ;  /* 0xffffff8217127836 */ /* 0x020fe20000000000 */
[----:B------:R2:W-:Y:S01]  /*5ee0*/  LDGSTS.E [R17+0x800c], desc[UR12][R104.64], !P6 ;  /* 0x0800c00068117fae */ /* 0x0005e2000f12184c */
[----:B------:R-:W-:Y:S01]  /*5ef0*/  ISETP.GT.AND P6, PT, R232, 0x7f, PT ;  /* 0x0000007fe800780c */ /* 0x000fe20003fc4270 */
[----:B------:R-:W-:Y:S01]  /*5f00*/  IMAD.WIDE R120, R15, 0x4, R120 ;  /* 0x000000040f787825 */ /* 0x000fe200078e0278 */
[----:B------:R-:W-:-:S02]  /*5f10*/  SEL R19, RZ, 0x4, P5 ;  /* 0x00000004ff137807 */ /* 0x000fc40002800000 */
[----:B------:R-:W-:Y:S01]  /*5f20*/  ISETP.GE.U32.AND P3, PT, R18, 0x7fffff43, PT ;  /* 0x7fffff431200780c */ /* 0x000fe20003f66070 */
[----:B-1----:R-:W-:Y:S02]  /*5f30*/  VIADD R18, R22, 0xffffff81 ;  /* 0xffffff8116127836 */ /* 0x002fe40000000000 */
[----:B------:R-:W-:Y:S01]  /*5f40*/  VIADD R208, R208, 0xffffff80 ;  /* 0xffffff80d0d07836 */ /* 0x000fe20000000000 */
[----:B------:R-:W-:Y:S01]  /*5f50*/  SEL R19, R19, RZ, P6 ;  /* 0x000000ff13137207 */ /* 0x000fe20003000000 */
[----:B------:R2:W-:Y:S01]  /*5f60*/  LDGSTS.E [R17+0xc000], desc[UR12][R120.64], !P1 ;  /* 0x0c00000078117fae */ /* 0x0005e2000c92184c */
[----:B------:R-:W-:Y:S02]  /*5f70*/  ISETP.GE.U32.AND P5, PT, R18, 0x7fffff42, PT ;  /* 0x7fffff421200780c */ /* 0x000fe40003fa6070 */
[----:B------:R-:W-:Y:S02]  /*5f80*/  ISETP.GE.U32.AND P1, PT, R208, 0x7fffff41, PT ;  /* 0x7fffff41d000780c */ /* 0x000fe40003f26070 */
[----:B------:R-:W-:Y:S01]  /*5f90*/  ISETP.NE.U32.AND P6, PT, R19, RZ, PT ;  /* 0x000000ff1300720c */ /* 0x000fe20003fc5070 */
[----:B------:R-:W-:-:S04]  /*5fa0*/  IMAD.WIDE R114, R15, 0x4, R114 ;  /* 0x000000040f727825 */ /* 0x000fc800078e0272 */
[----:B------:R-:W-:Y:S01]  /*5fb0*/  IMAD.SHL.U32 R156, R143, 0x40, RZ ;  /* 0x000000408f9c7824 */ /* 0x000fe200078e00ff */
[----:B------:R2:W-:Y:S01]  /*5fc0*/  LDGSTS.E [R17+0xc004], desc[UR12][R114.64], !P3 ;  /* 0x0c00400072117fae */ /* 0x0005e2000d92184c */
[----:B------:R-:W-:-:S04]  /*5fd0*/  IMAD.WIDE R116, R15, 0x4, R116 ;  /* 0x000000040f747825 */ /* 0x000fc800078e0274 */
[----:B------:R-:W-:Y:S01]  /*5fe0*/  IMAD.WIDE R118, R15, 0x4, R118 ;  /* 0x000000040f767825 */ /* 0x000fe200078e0276 */
[----:B------:R2:W-:Y:S03]  /*5ff0*/  LDGSTS.E [R17+0xc008], desc[UR12][R116.64], !P5 ;  /* 0x0c00800074117fae */ /* 0x0005e6000e92184c */
[C---:B------:R-:W-:Y:S01]  /*6000*/  IMAD.WIDE R122, R156.reuse, 0x4, R122 ;  /* 0x000000049c7a7825 */ /* 0x040fe200078e027a */
[----:B------:R2:W-:Y:S03]  /*6010*/  LDGSTS.E [R17+0xc00c], desc[UR12][R118.64], !P1 ;  /* 0x0c00c00076117fae */ /* 0x0005e6000c92184c */
[C---:B------:R-:W-:Y:S01]  /*6020*/  IMAD.WIDE R124, R156.reuse, 0x4, R124 ;  /* 0x000000049c7c7825 */ /* 0x040fe200078e027c */
[----:B------:R-:W0:Y:S03]  /*6030*/  LDGDEPBAR ;  /* 0x00000000000079af */ /* 0x000e260000000000 */
[C---:B------:R-:W-:Y:S01]  /*6040*/  IMAD.WIDE R126, R156.reuse, 0x4, R126 ;  /* 0x000000049c7e7825 */ /* 0x040fe200078e027e */
[----:B------:R2:W-:Y:S03]  /*6050*/  LDGSTS.E [R206+0x1c000], desc[UR12][R122.64], P6 ;  /* 0x1c0000007ace7fae */ /* 0x0005e6000b12184c */
        /* <DEDUP_REMOVED lines=38> */
[----:B------:R-:W-:Y:S01]  /*62c0*/  IMAD.WIDE R186, R156, 0x4, R186 ;  /* 0x000000049cba7825 */ /* 0x000fe200078e02ba */
[----:B------:R2:W-:Y:S01]  /*62d0*/  LDGSTS.E [R227+0x1d200], desc[UR12][R182.64], P6 ;  /* 0x1d200000b6e37fae */ /* 0x0005e2000b12184c */
[----:B------:R-:W-:-:S02]  /*62e0*/  ISETP.GE.AND P1, PT, R232, 0x40, PT ;  /* 0x00000040e800780c */ /* 0x000fc40003f26270 */
        /* <DEDUP_REMOVED lines=11> */
[----:B------:R-:W-:Y:S01]  /*63a0*/  LOP3.LUT R18, R16, 0x3, RZ, 0xfc, !PT ;  /* 0x0000000310127812 */ /* 0x000fe200078efcff */
[----:B------:R2:W-:Y:S02]  /*63b0*/  LDGSTS.E [R228+0x1cb00], desc[UR12][R194.64], P6 ;  /* 0x1cb00000c2e47fae */ /* 0x0005e4000b12184c */
[----:B------:R-:W-:-:S02]  /*63c0*/  IMAD.WIDE R200, R156, 0x4, R200 ;  /* 0x000000049cc87825 */ /* 0x000fc400078e02c8 */
[----:B------:R2:W-:Y:S02]  /*63d0*/  LDGSTS.E [R228+0x1cf00], desc[UR12][R196.64], P6 ;  /* 0x1cf00000c4e47fae */ /* 0x0005e4000b12184c */
[C---:B------:R-:W-:Y:S02]  /*63e0*/  IMAD.WIDE R202, R156.reuse, 0x4, R202 ;  /* 0x000000049cca7825 */ /* 0x040fe400078e02ca */
[----:B------:R2:W-:Y:S02]  /*63f0*/  LDGSTS.E [R228+0x1d300], desc[UR12][R198.64], P6 ;  /* 0x1d300000c6e47fae */ /* 0x0005e4000b12184c */
[----:B------:R-:W-:Y:S01]  /*6400*/  IMAD.WIDE R204, R156, 0x4, R204 ;  /* 0x000000049ccc7825 */ /* 0x000fe200078e02cc */
[----:B------:R-:W-:Y:S01]  /*6410*/  ISETP.LT.AND P3, PT, R18, R157, !P0 ;  /* 0x0000009d1200720c */ /* 0x000fe20004761270 */
[----:B------:R2:W-:Y:S01]  /*6420*/  LDGSTS.E [R228+0x1d700], desc[UR12][R200.64], P6 ;  /* 0x1d700000c8e47fae */ /* 0x0005e2000b12184c */
[----:B------:R-:W-:Y:S02]  /*6430*/  LOP3.LUT R231, R231, 0x7f, RZ, 0xc0, !PT ;  /* 0x0000007fe7e77812 */ /* 0x000fe400078ec0ff */
[C---:B------:R-:W-:Y:S01]  /*6440*/  LOP3.LUT R20, R16.reuse, 0x2, RZ, 0xfc, !PT ;  /* 0x0000000210147812 */ /* 0x040fe200078efcff */
[----:B------:R2:W-:Y:S01]  /*6450*/  LDGSTS.E [R228+0x1db00], desc[UR12][R202.64], P6 ;  /* 0x1db00000cae47fae */ /* 0x0005e2000b12184c */
[----:B------:R-:W-:-:S03]  /*6460*/  LOP3.LUT R18, R16, 0x4, RZ, 0xfc, !PT ;  /* 0x0000000410127812 */ /* 0x000fc600078efcff */
[----:B------:R2:W-:Y:S01]  /*6470*/  LDGSTS.E [R228+0x1df00], desc[UR12][R204.64], P6 ;  /* 0x1df00000cce47fae */ /* 0x0005e2000b12184c */
[----:B------:R-:W-:-:S03]  /*6480*/  ISETP.LT.AND P2, PT, R20, R157, !P0 ;  /* 0x0000009d1400720c */ /* 0x000fc60004741270 */
[----:B------:R-:W0:Y:S01]  /*6490*/  LDGDEPBAR ;  /* 0x00000000000079af */ /* 0x000e220000000000 */
[----:B------:R-:W-:Y:S02]  /*64a0*/  ISETP.LT.AND P5, PT, R18, R157, !P0 ;  /* 0x0000009d1200720c */ /* 0x000fe400047a1270 */
[----:B------:R-:W-:Y:S02]  /*64b0*/  CS2R R56, SRZ ;  /* 0x0000000000387805 */ /* 0x000fe4000001ff00 */
[----:B------:R-:W-:Y:S02]  /*64c0*/  CS2R R58, SRZ ;  /* 0x00000000003a7805 */ /* 0x000fe4000001ff00 */
[----:B------:R-:W-:Y:S02]  /*64d0*/  CS2R R60, SRZ ;  /* 0x00000000003c7805 */ /* 0x000fe4000001ff00 */
[----:B------:R-:W-:Y:S02]  /*64e0*/  CS2R R62, SRZ ;  /* 0x00000000003e7805 */ /* 0x000fe4000001ff00 */
[----:B------:R-:W-:-:S02]  /*64f0*/  CS2R R64, SRZ ;  /* 0x0000000000407805 */ /* 0x000fc4000001ff00 */
[----:B------:R-:W-:Y:S02]  /*6500*/  CS2R R66, SRZ ;  /* 0x0000000000427805 */ /* 0x000fe4000001ff00 */
        /* <DEDUP_REMOVED lines=25> */
[----:B------:R-:W-:Y:S01]  /*66a0*/  CS2R R54, SRZ ;  /* 0x0000000000367805 */ /* 0x000fe2000001ff00 */
[----:B------:R-:W-:Y:S01]  /*66b0*/  IMAD R239, R231, 0x10, R230 ;  /* 0x00000010e7ef7824 */ /* 0x000fe200078e02e6 */
[----:B--2---:R-:W-:Y:S06]  /*66c0*/  @!P1 BRA `(.L_x_0) ;  /* 0x0000004800949947 */ /* 0x004fec0003800000 */
[----:B------:R-:W2:Y:S04]  /*66d0*/  LDL R220, [R1+0x64] ;  /* 0x0000640001dc7983 */ /* 0x000ea80000100800 */
[----:B------:R-:W3:Y:S04]  /*66e0*/  LDL.LU R221, [R1+0x68] ;  /* 0x0000680001dd7983 */ /* 0x000ee80000300800 */
[----:B------:R-:W4:Y:S04]  /*66f0*/  LDL.LU R218, [R1+0x6c] ;  /* 0x00006c0001da7983 */ /* 0x000f280000300800 */
[----:B------:R-:W4:Y:S04]  /*6700*/  LDL.LU R219, [R1+0x70] ;  /* 0x0000700001db7983 */ /* 0x000f280000300800 */
[----:B------:R-:W4:Y:S04]  /*6710*/  LDL.LU R217, [R1+0x74] ;  /* 0x0000740001d97983 */ /* 0x000f280000300800 */
[----:B------:R-:W4:Y:S04]  /*6720*/  LDL.LU R230, [R1+0x78] ;  /* 0x0000780001e67983 */ /* 0x000f280000300800 */
[----:B------:R-:W4:Y:S01]  /*6730*/  LDL.LU R231, [R1+0x7c] ;  /* 0x00007c0001e77983 */ /* 0x000f220000300800 */
[----:B------:R-:W-:Y:S01]  /*6740*/  IMAD.SHL.U32 R141, R156, 0x8, RZ ;  /* 0x000000089c8d7824 */ /* 0x000fe200078e00ff */
[----:B------:R-:W-:-:S02]  /*6750*/  SHF.R.S32.HI R149, RZ, 0x1f, R156 ;  /* 0x0000001fff957819 */ /* 0x000fc4000001149c */
[----:B------:R-:W-:Y:S01]  /*6760*/  STL [R1+0xf4], R240 ;  /* 0x0000f4f001007387 */ /* 0x000fe20000100800 */
[----:B------:R-:W-:Y:S02]  /*6770*/  SHF.R.S32.HI R19, RZ, 0x1f, R234 ;  /* 0x0000001fff137819 */ /* 0x000fe400000114ea */
[----:B------:R-:W-:Y:S01]  /*6780*/  SHF.L.U64.HI R26, R156, 0x3, R149 ;  /* 0x000000039c1a7819 */ /* 0x000fe20000010295 */
[----:B------:R-:W-:Y:S01]  /*6790*/  STL [R1+0xf0], R239 ;  /* 0x0000f0ef01007387 */ /* 0x000fe20000100800 */
[----:B------:R-:W-:-:S03]  /*67a0*/  LEA R154, P1, R234, R141, 0x2 ;  /* 0x0000008dea9a7211 */ /* 0x000fc600078210ff */
[----:B------:R-:W-:Y:S01]  /*67b0*/  STL [R1+0xec], R157 ;  /* 0x0000ec9d01007387 */ /* 0x000fe20000100800 */
[----:B------:R-:W-:-:S03]  /*67c0*/  LEA.HI.X R234, R234, R26, R19, 0x2, P1 ;  /* 0x0000001aeaea7211 */ /* 0x000fc600008f1413 */
[----:B------:R-:W-:Y:S04]  /*67d0*/  STL [R1+0xe8], R16 ;  /* 0x0000e81001007387 */ /* 0x000fe80000100800 */
[----:B------:R-:W-:Y:S04]  /*67e0*/  STL [R1+0xe4], R14 ;  /* 0x0000e40e01007387 */ /* 0x000fe80000100800 */
[----:B------:R-:W-:Y:S04]  /*67f0*/  STL [R1+0xe0], R2 ;  /* 0x0000e00201007387 */ /* 0x000fe80000100800 */
[----:B------:R-:W-:Y:S04]  /*6800*/  STL [R1+0xdc], R0 ;  /* 0x0000dc0001007387 */ /* 0x000fe80000100800 */
[----:B------:R-:W4:Y:S01]  /*6810*/  LDL.LU R229, [R1+0x80] ;  /* 0x0000800001e57983 */ /* 0x000f220000300800 */
[----:B--2---:R-:W-:-:S02]  /*6820*/  SHF.R.S32.HI R17, RZ, 0x1f, R220 ;  /* 0x0000001fff117819 */ /* 0x004fc400000114dc */
[CC--:B------:R-:W-:Y:S02]  /*6830*/  LEA R24, P6, R220.reuse, R141.reuse, 0x2 ;  /* 0x0000008ddc187211 */ /* 0x0c0fe400078c10ff */
[----:B---3--:R-:W-:Y:S02]  /*6840*/  SHF.R.S32.HI R18, RZ, 0x1f, R221 ;  /* 0x0000001fff127819 */ /* 0x008fe400000114dd */
[----:B------:R-:W-:Y:S02]  /*6850*/  LEA.HI.X R25, R220, R26, R17, 0x2, P6 ;  /* 0x0000001adc197211 */ /* 0x000fe400030f1411 */
[----:B------:R-:W2:Y:S01]  /*6860*/  LDL.LU R220, [R1+0x84] ;  /* 0x0000840001dc7983 */ /* 0x000ea20000300800 */
[----:B----4-:R-:W-:Y:S02]  /*6870*/  SHF.R.S32.HI R17, RZ, 0x1f, R218 ;  /* 0x0000001fff117819 */ /* 0x010fe400000114da */
[-C--:B------:R-:W-:Y:S02]  /*6880*/  LEA R20, P1, R221, R141.reuse, 0x2 ;  /* 0x0000008ddd147211 */ /* 0x080fe400078210ff */
[----:B------:R-:W-:-:S02]  /*6890*/  LEA R21, P6, R218, R141, 0x2 ;  /* 0x0000008dda157211 */ /* 0x000fc400078c10ff */
[-C--:B------:R-:W-:Y:S02]  /*68a0*/  LEA.HI.X R22, R221, R26.reuse, R18, 0x2, P1 ;  /* 0x0000001add167211 */ /* 0x080fe400008f1412 */
[----:B------:R-:W-:Y:S01]  /*68b0*/  LEA.HI.X R88, R218, R26, R17, 0x2, P6 ;  /* 0x0000001ada587211 */ /* 0x000fe200030f1411 */
[----:B------:R-:W3:Y:S01]  /*68c0*/  LDL.LU R221, [R1+0x88] ;  /* 0x0000880001dd7983 */ /* 0x000ee20000300800 */
[----:B------:R-:W-:Y:S02]  /*68d0*/  SHF.R.S32.HI R18, RZ, 0x1f, R235 ;  /* 0x0000001fff127819 */ /* 0x000fe400000114eb */
[----:B------:R-:W-:Y:S01]  /*68e0*/  SHF.R.S32.HI R17, RZ, 0x1f, R219 ;  /* 0x0000001fff117819 */ /* 0x000fe200000114db */
[----:B------:R-:W4:Y:S01]  /*68f0*/  LDL.LU R218, [R1+0x8c] ;  /* 0x00008c0001da7983 */ /* 0x000f220000300800 */
[-C--:B------:R-:W-:Y:S02]  /*6900*/  LEA R23, P1, R235, R141.reuse, 0x2 ;  /* 0x0000008deb177211 */ /* 0x080fe400078210ff */
[----:B------:R-:W-:-:S02]  /*6910*/  LEA R89, P6, R219, R141, 0x2 ;  /* 0x0000008ddb597211 */ /* 0x000fc400078c10ff */
[-C--:B------:R-:W-:Y:S02]  /*6920*/  LEA.HI.X R90, R235, R26.reuse, R18, 0x2, P1 ;  /* 0x0000001aeb5a7211 */ /* 0x080fe400008f1412 */
[----:B------:R-:W-:Y:S02]  /*6930*/  LEA.HI.X R92, R219, R26, R17, 0x2, P6 ;  /* 0x0000001adb5c7211 */ /* 0x000fe400030f1411 */
[----:B------:R-:W4:Y:S01]  /*6940*/  LDL.LU R219, [R1+0x90] ;  /* 0x0000900001db7983 */ /* 0x000f220000300800 */
[----:B------:R-:W-:Y:S02]  /*6950*/  SHF.R.S32.HI R18, RZ, 0x1f, R217 ;  /* 0x0000001fff127819 */ /* 0x000fe400000114d9 */
[----:B------:R-:W-:Y:S02]  /*6960*/  SHF.R.S32.HI R17, RZ, 0x1f, R230 ;  /* 0x0000001fff117819 */ /* 0x000fe400000114e6 */
[-C--:B------:R-:W-:Y:S02]  /*6970*/  LEA R91, P1, R217, R141.reuse, 0x2 ;  /* 0x0000008dd95b7211 */ /* 0x080fe400078210ff */
[----:B------:R-:W-:-:S02]  /*6980*/  LEA R93, P6, R230, R141, 0x2 ;  /* 0x0000008de65d7211 */ /* 0x000fc400078c10ff */
[-C--:B------:R-:W-:Y:S02]  /*6990*/  LEA.HI.X R94, R217, R26.reuse, R18, 0x2, P1 ;  /* 0x0000001ad95e7211 */ /* 0x080fe400008f1412 */
[-C--:B------:R-:W-:Y:S01]  /*69a0*/  LEA.HI.X R96, R230, R26.reuse, R17, 0x2, P6 ;  /* 0x0000001ae6607211 */ /* 0x080fe200030f1411 */
[----:B------:R-:W4:Y:S01]  /*69b0*/  LDL.LU R217, [R1+0x94] ;  /* 0x0000940001d97983 */ /* 0x000f220000300800 */
[----:B------:R-:W-:Y:S02]  /*69c0*/  SHF.R.S32.HI R17, RZ, 0x1f, R231 ;  /* 0x0000001fff117819 */ /* 0x000fe400000114e7 */
[C---:B------:R-:W-:Y:S01]  /*69d0*/  LEA R97, P6, R231.reuse, R141, 0x2 ;  /* 0x0000008de7617211 */ /* 0x040fe200078c10ff */
[----:B------:R-:W4:Y:S03]  /*69e0*/  LDL.LU R230, [R1+0x98] ;  /* 0x0000980001e67983 */ /* 0x000f260000300800 */
[----:B------:R-:W-:-:S02]  /*69f0*/  LEA.HI.X R100, R231, R26, R17, 0x2, P6 ;  /* 0x0000001ae7647211 */ /* 0x000fc400030f1411 */
[----:B------:R-:W4:Y:S01]  /*6a00*/  LDL.LU R231, [R1+0x9c] ;  /* 0x00009c0001e77983 */ /* 0x000f220000300800 */
[----:B------:R-:W-:Y:S02]  /*6a10*/  SHF.R.S32.HI R19, RZ, 0x1f, R236 ;  /* 0x0000001fff137819 */ /* 0x000fe400000114ec */
[CC--:B------:R-:W-:Y:S01]  /*6a20*/  LEA R95, P1, R236.reuse, R141.reuse, 0x2 ;  /* 0x0000008dec5f7211 */ /* 0x0c0fe200078210ff */
[----:B------:R-:W4:Y:S01]  /*6a30*/  LDL.LU R213, [R1+0xa0] ;  /* 0x0000a00001d57983 */ /* 0x000f220000300800 */
[----:B------:R-:W-:Y:S02]  /*6a40*/  SHF.R.S32.HI R18, RZ, 0x1f, R229 ;  /* 0x0000001fff127819 */ /* 0x000fe400000114e5 */
[----:B------:R-:W-:Y:S01]  /*6a50*/  LEA.HI.X R98, R236, R26, R19, 0x2, P1 ;  /* 0x0000001aec627211 */ /* 0x000fe200008f1413 */
[----:B------:R-:W4:Y:S01]  /*6a60*/  LDL.LU R212, [R1+0xa4] ;  /* 0x0000a40001d47983 */ /* 0x000f220000300800 */
[----:B------:R-:W-:-:S03]  /*6a70*/  LEA R99, P1, R229, R141, 0x2 ;  /* 0x0000008de5637211 */ /* 0x000fc600078210ff */
[----:B------:R-:W4:Y:S01]  /*6a80*/  LDL.LU R233, [R1+0xa8] ;  /* 0x0000a80001e97983 */ /* 0x000f220000300800 */
[----:B------:R-:W-:Y:S02]  /*6a90*/  LEA.HI.X R102, R229, R26, R18, 0x2, P1 ;  /* 0x0000001ae5667211 */ /* 0x000fe400008f1412 */
[----:B------:R-:W-:Y:S01]  /*6aa0*/  SHF.R.S32.HI R18, RZ, 0x1f, R237 ;  /* 0x0000001fff127819 */ /* 0x000fe200000114ed */
[----:B------:R-:W4:Y:S01]  /*6ab0*/  LDL.LU R229, [R1+0xac] ;  /* 0x0000ac0001e57983 */ /* 0x000f220000300800 */
[----:B------:R-:W-:-:S04]  /*6ac0*/  LEA R103, P1, R237, R141, 0x2 ;  /* 0x0000008ded677211 */ /* 0x000fc800078210ff */
[----:B------:R-:W-:Y:S02]  /*6ad0*/  LEA.HI.X R106, R237, R26, R18, 0x2, P1 ;  /* 0x0000001aed6a7211 */ /* 0x000fe400008f1412 */
[----:B------:R-:W-:Y:S02]  /*6ae0*/  SHF.R.S32.HI R19, RZ, 0x1f, R238 ;  /* 0x0000001fff137819 */ /* 0x000fe400000114ee */
[----:B--2---:R-:W-:Y:S02]  /*6af0*/  SHF.R.S32.HI R17, RZ, 0x1f, R220 ;  /* 0x0000001fff117819 */ /* 0x004fe400000114dc */
[----:B------:R-:W-:-:S04]  /*6b00*/  LEA R101, P6, R220, R141, 0x2 ;  /* 0x0000008ddc657211 */ /* 0x000fc800078c10ff */
[-C--:B------:R-:W-:Y:S02]  /*6b10*/  LEA.HI.X R104, R220, R26.reuse, R17, 0x2, P6 ;  /* 0x0000001adc687211 */ /* 0x080fe400030f1411 */
[----:B------:R-:W2:Y:S01]  /*6b20*/  LDL.LU R220, [R1+0xb0] ;  /* 0x0000b00001dc7983 */ /* 0x000ea20000300800 */
[----:B---3--:R-:W-:Y:S02]  /*6b30*/  SHF.R.S32.HI R17, RZ, 0x1f, R221 ;  /* 0x0000001fff117819 */ /* 0x008fe400000114dd */
[CC--:B------:R-:W-:Y:S02]  /*6b40*/  LEA R105, P6, R221.reuse, R141.reuse, 0x2 ;  /* 0x0000008ddd697211 */ /* 0x0c0fe400078c10ff */
[----:B----4-:R-:W-:Y:S02]  /*6b50*/  SHF.R.S32.HI R18, RZ, 0x1f, R218 ;  /* 0x0000001fff127819 */ /* 0x010fe400000114da */
[----:B------:R-:W-:Y:S02]  /*6b60*/  LEA R107, P1, R218, R141, 0x2 ;  /* 0x0000008dda6b7211 */ /* 0x000fe400078210ff */
[----:B------:R-:W-:-:S02]  /*6b70*/  LEA.HI.X R108, R221, R26, R17, 0x2, P6 ;  /* 0x0000001add6c7211 */ /* 0x000fc400030f1411 */
[-C--:B------:R-:W-:Y:S01]  /*6b80*/  LEA.HI.X R110, R218, R26.reuse, R18, 0x2, P1 ;  /* 0x0000001ada6e7211 */ /* 0x080fe200008f1412 */
[----:B------:R-:W3:Y:S01]  /*6b90*/  LDL.LU R221, [R1+0xb4] ;  /* 0x0000b40001dd7983 */ /* 0x000ee20000300800 */
[----:B------:R-:W-:Y:S02]  /*6ba0*/  SHF.R.S32.HI R17, RZ, 0x1f, R219 ;  /* 0x0000001fff117819 */ /* 0x000fe400000114db */
[CC--:B------:R-:W-:Y:S01]  /*6bb0*/  LEA R109, P6, R219.reuse, R141.reuse, 0x2 ;  /* 0x0000008ddb6d7211 */ /* 0x0c0fe200078c10ff */
[----:B------:R-:W4:Y:S01]  /*6bc0*/  LDL.LU R218, [R1+0xb8] ;  /* 0x0000b80001da7983 */ /* 0x000f220000300800 */
[C---:B------:R-:W-:Y:S02]  /*6bd0*/  LEA R111, P1, R238.reuse, R141, 0x2 ;  /* 0x0000008dee6f7211 */ /* 0x040fe400078210ff */
[-C--:B------:R-:W-:Y:S02]  /*6be0*/  LEA.HI.X R112, R219, R26.reuse, R17, 0x2, P6 ;  /* 0x0000001adb707211 */ /* 0x080fe400030f1411 */
[----:B------:R-:W-:Y:S01]  /*6bf0*/  LEA.HI.X R114, R238, R26, R19, 0x2, P1 ;  /* 0x0000001aee727211 */ /* 0x000fe200008f1413 */
[----:B------:R-:W4:Y:S01]  /*6c00*/  LDL.LU R219, [R1+0xbc] ;  /* 0x0000bc0001db7983 */ /* 0x000f220000300800 */
[----:B------:R-:W-:-:S02]  /*6c10*/  SHF.R.S32.HI R17, RZ, 0x1f, R217 ;  /* 0x0000001fff117819 */ /* 0x000fc400000114d9 */
[CC--:B------:R-:W-:Y:S02]  /*6c20*/  LEA R113, P6, R217.reuse, R141.reuse, 0x2 ;  /* 0x0000008dd9717211 */ /* 0x0c0fe400078c10ff */
[----:B------:R-:W-:Y:S02]  /*6c30*/  SHF.R.S32.HI R18, RZ, 0x1f, R230 ;  /* 0x0000001fff127819 */ /* 0x000fe400000114e6 */
[-C--:B------:R-:W-:Y:S02]  /*6c40*/  LEA R115, P1, R230, R141.reuse, 0x2 ;  /* 0x0000008de6737211 */ /* 0x080fe400078210ff */
[----:B------:R-:W-:Y:S02]  /*6c50*/  LEA.HI.X R116, R217, R26, R17, 0x2, P6 ;  /* 0x0000001ad9747211 */ /* 0x000fe400030f1411 */
[----:B------:R-:W4:Y:S01]  /*6c60*/  LDL.LU R217, [R1+0xc0] ;  /* 0x0000c00001d97983 */ /* 0x000f220000300800 */
[----:B------:R-:W-:Y:S02]  /*6c70*/  SHF.R.S32.HI R17, RZ, 0x1f, R231 ;  /* 0x0000001fff117819 */ /* 0x000fe400000114e7 */
[----:B------:R-:W-:-:S02]  /*6c80*/  LEA R117, P6, R231, R141, 0x2 ;  /* 0x0000008de7757211 */ /* 0x000fc400078c10ff */
[-C--:B------:R-:W-:Y:S02]  /*6c90*/  LEA.HI.X R118, R230, R26.reuse, R18, 0x2, P1 ;  /* 0x0000001ae6767211 */ /* 0x080fe400008f1412 */
[----:B------:R-:W4:Y:S01]  /*6ca0*/  LDL.LU R230, [R1+0xc4] ;  /* 0x0000c40001e67983 */ /* 0x000f220000300800 */
[----:B------:R-:W-:-:S03]  /*6cb0*/  LEA.HI.X R120, R231, R26, R17, 0x2, P6 ;  /* 0x0000001ae7787211 */ /* 0x000fc600030f1411 */
[----:B------:R-:W4:Y:S01]  /*6cc0*/  LDL.LU R231, [R1+0xc8] ;  /* 0x0000c80001e77983 */ /* 0x000f220000300800 */
[----:B------:R-:W-:Y:S02]  /*6cd0*/  SHF.R.S32.HI R19, RZ, 0x1f, R252 ;  /* 0x0000001fff137819 */ /* 0x000fe400000114fc */
[CC--:B------:R-:W-:Y:S02]  /*6ce0*/  LEA R119, P1, R252.reuse, R141.reuse, 0x2 ;  /* 0x0000008dfc777211 */ /* 0x0c0fe400078210ff */
[----:B------:R-:W-:Y:S02]  /*6cf0*/  SHF.R.S32.HI R17, RZ, 0x1f, R213 ;  /* 0x0000001fff117819 */ /* 0x000fe400000114d5 */
[----:B------:R-:W-:Y:S02]  /*6d00*/  LEA R121, P6, R213, R141, 0x2 ;  /* 0x0000008dd5797211 */ /* 0x000fe400078c10ff */
[----:B------:R-:W-:Y:S02]  /*6d10*/  LEA.HI.X R122, R252, R26, R19, 0x2, P1 ;  /* 0x0000001afc7a7211 */ /* 0x000fe400008f1413 */
[----:B------:R-:W-:-:S02]  /*6d20*/  SHF.R.S32.HI R18, RZ, 0x1f, R212 ;  /* 0x0000001fff127819 */ /* 0x000fc400000114d4 */
[CC--:B------:R-:W-:Y:S02]  /*6d30*/  LEA R123, P1, R212.reuse, R141.reuse, 0x2 ;  /* 0x0000008dd47b7211 */ /* 0x0c0fe400078210ff */
[-C--:B------:R-:W-:Y:S02]  /*6d40*/  LEA.HI.X R124, R213, R26.reuse, R17, 0x2, P6 ;  /* 0x0000001ad57c7211 */ /* 0x080fe400030f1411 */
[----:B------:R-:W-:Y:S02]  /*6d50*/  SHF.R.S32.HI R17, RZ, 0x1f, R233 ;  /* 0x0000001fff117819 */ /* 0x000fe400000114e9 */
[----:B------:R-:W-:Y:S02]  /*6d60*/  LEA R125, P6, R233, R141, 0x2 ;  /* 0x0000008de97d7211 */ /* 0x000fe400078c10ff */
[----:B------:R-:W-:Y:S02]  /*6d70*/  LEA.HI.X R126, R212, R26, R18, 0x2, P1 ;  /* 0x0000001ad47e7211 */ /* 0x000fe400008f1412 */
[----:B------:R-:W-:-:S02]  /*6d80*/  SHF.R.S32.HI R18, RZ, 0x1f, R229 ;  /* 0x0000001fff127819 */ /* 0x000fc400000114e5 */
[-C--:B------:R-:W-:Y:S02]  /*6d90*/  LEA R127, P1, R229, R141.reuse, 0x2 ;  /* 0x0000008de57f7211 */ /* 0x080fe400078210ff */
[-C--:B------:R-:W-:Y:S02]  /*6da0*/  LEA.HI.X R128, R233, R26.reuse, R17, 0x2, P6 ;  /* 0x0000001ae9807211 */ /* 0x080fe400030f1411 */
[----:B------:R-:W-:Y:S02]  /*6db0*/  LEA.HI.X R130, R229, R26, R18, 0x2, P1 ;  /* 0x0000001ae5827211 */ /* 0x000fe400008f1412 */
[----:B--2---:R-:W-:Y:S02]  /*6dc0*/  SHF.R.S32.HI R17, RZ, 0x1f, R220 ;  /* 0x0000001fff117819 */ /* 0x004fe400000114dc */
[----:B------:R-:W-:-:S04]  /*6dd0*/  LEA R129, P6, R220, R141, 0x2 ;  /* 0x0000008ddc817211 */ /* 0x000fc800078c10ff */
[-C--:B------:R-:W-:Y:S02]  /*6de0*/  LEA.HI.X R132, R220, R26.reuse, R17, 0x2, P6 ;  /* 0x0000001adc847211 */ /* 0x080fe400030f1411 */
[----:B---3--:R-:W-:Y:S02]  /*6df0*/  SHF.R.S32.HI R18, RZ, 0x1f, R221 ;  /* 0x0000001fff127819 */ /* 0x008fe400000114dd */
[CC--:B------:R-:W-:Y:S02]  /*6e00*/  LEA R131, P1, R221.reuse, R141.reuse, 0x2 ;  /* 0x0000008ddd837211 */ /* 0x0c0fe400078210ff */
[----:B----4-:R-:W-:Y:S02]  /*6e10*/  SHF.R.S32.HI R17, RZ, 0x1f, R218 ;  /* 0x0000001fff117819 */ /* 0x010fe400000114da */
[----:B------:R-:W-:Y:S02]  /*6e20*/  LEA R133, P6, R218, R141, 0x2 ;  /* 0x0000008dda857211 */ /* 0x000fe400078c10ff */
[----:B------:R-:W-:-:S02]  /*6e30*/  LEA.HI.X R134, R221, R26, R18, 0x2, P1 ;  /* 0x0000001add867211 */ /* 0x000fc400008f1412 */
[----:B------:R-:W-:Y:S02]  /*6e40*/  SHF.R.S32.HI R18, RZ, 0x1f, R219 ;  /* 0x0000001fff127819 */ /* 0x000fe400000114db */
[CC--:B------:R-:W-:Y:S02]  /*6e50*/  LEA R135, P1, R219.reuse, R141.reuse, 0x2 ;  /* 0x0000008ddb877211 */ /* 0x0c0fe400078210ff */
[-C--:B------:R-:W-:Y:S02]  /*6e60*/  LEA.HI.X R136, R218, R26.reuse, R17, 0x2, P6 ;  /* 0x0000001ada887211 */ /* 0x080fe400030f1411 */
[----:B------:R-:W-:Y:S02]  /*6e70*/  LEA.HI.X R138, R219, R26, R18, 0x2, P1 ;  /* 0x0000001adb8a7211 */ /* 0x000fe400008f1412 */
[----:B------:R-:W-:Y:S02]  /*6e80*/  SHF.R.S32.HI R17, RZ, 0x1f, R217 ;  /* 0x0000001fff117819 */ /* 0x000fe400000114d9 */
[----:B------:R-:W-:-:S04]  /*6e90*/  LEA R137, P6, R217, R141, 0x2 ;  /* 0x0000008dd9897211 */ /* 0x000fc800078c10ff */
[-C--:B------:R-:W-:Y:S02]  /*6ea0*/  LEA.HI.X R140, R217, R26.reuse, R17, 0x2, P6 ;  /* 0x0000001ad98c7211 */ /* 0x080fe400030f1411 */
[----:B------:R-:W-:Y:S02]  /*6eb0*/  SHF.R.S32.HI R18, RZ, 0x1f, R230 ;  /* 0x0000001fff127819 */ /* 0x000fe400000114e6 */
[CC--:B------:R-:W-:Y:S02]  /*6ec0*/  LEA R139, P1, R230.reuse, R141.reuse, 0x2 ;  /* 0x0000008de68b7211 */ /* 0x0c0fe400078210ff */
[----:B------:R-:W-:Y:S02]  /*6ed0*/  SHF.R.S32.HI R17, RZ, 0x1f, R231 ;  /* 0x0000001fff117819 */ /* 0x000fe400000114e7 */
[----:B------:R-:W-:Y:S02]  /*6ee0*/  LEA R141, P6, R231, R141, 0x2 ;  /* 0x0000008de78d7211 */ /* 0x000fe400078c10ff */
[----:B------:R-:W-:-:S02]  /*6ef0*/  LEA.HI.X R152, R230, R26, R18, 0x2, P1 ;  /* 0x0000001ae6987211 */ /* 0x000fc400008f1412 */
[----:B------:R-:W-:Y:S02]  /*6f00*/  IADD3 R154, P1, R154, UR6, RZ ;  /* 0x000000069a9a7c10 */ /* 0x000fe4000ff3e0ff */
[----:B------:R-:W-:Y:S02]  /*6f10*/  LEA.HI.X R145, R231, R26, R17, 0x2, P6 ;  /* 0x0000001ae7917211 */ /* 0x000fe400030f1411 */
[----:B------:R-:W-:Y:S02]  /*6f20*/  IADD3 R17, P6, R24, UR6, RZ ;  /* 0x0000000618117c10 */ /* 0x000fe4000ffde0ff */
[----:B------:R-:W-:Y:S01]  /*6f30*/  IADD3.X R18, R234, UR7, RZ, P1, !PT ;  /* 0x00000007ea127c10 */ /* 0x000fe20008ffe4ff */
[----:B------:R-:W-:Y:S01]  /*6f40*/  STL [R1+0xf8], R154 ;  /* 0x0000f89a01007387 */ /* 0x000fe20000100800 */
[----:B------:R-:W-:Y:S02]  /*6f50*/  IADD3 R19, P1, R20, UR6, RZ ;  /* 0x0000000614137c10 */ /* 0x000fe4000ff3e0ff */
[----:B------:R-:W-:Y:S01]  /*6f60*/  IADD3.X R20, R25, UR7, RZ, P6, !PT ;  /* 0x0000000719147c10 */ /* 0x000fe2000b7fe4ff */
[----:B------:R-:W2:Y:S01]  /*6f70*/  LDL.LU R217, [R1+0xd4] ;  /* 0x0000d40001d97983 */ /* 0x000ea20000300800 */
[----:B------:R-:W-:-:S02]  /*6f80*/  IADD3 R21, P6, R21, UR6, RZ ;  /* 0x0000000615157c10 */ /* 0x000fc4000ffde0ff */
[----:B------:R-:W-:Y:S01]  /*6f90*/  IADD3.X R22, R22, UR7, RZ, P1, !PT ;  /* 0x0000000716167c10 */ /* 0x000fe20008ffe4ff */
[----:B------:R-:W3:Y:S01]  /*6fa0*/  LDL.LU R230, [R1+0xd8] ;  /* 0x0000d80001e67983 */ /* 0x000ee20000300800 */
[----:B------:R-:W-:-:S03]  /*6fb0*/  IADD3 R23, P1, R23, UR6, RZ ;  /* 0x0000000617177c10 */ /* 0x000fc6000ff3e0ff */
[----:B------:R-:W4:Y:S01]  /*6fc0*/  LDL.LU R231, [R1+0xcc] ;  /* 0x0000cc0001e77983 */ /* 0x000f220000300800 */
[----:B------:R-:W-:-:S03]  /*6fd0*/  IADD3.X R88, R88, UR7, RZ, P6, !PT ;  /* 0x0000000758587c10 */ /* 0x000fc6000b7fe4ff */
[----:B------:R-:W-:Y:S01]  /*6fe0*/  STL [R1+0xfc], R17 ;  /* 0x0000fc1101007387 */ /* 0x000fe20000100800 */
[----:B------:R-:W-:-:S03]  /*6ff0*/  IADD3 R89, P6, R89, UR6, RZ ;  /* 0x0000000659597c10 */ /* 0x000fc6000ffde0ff */
[----:B------:R-:W-:Y:S01]  /*7000*/  STL [R1+0x100], R18 ;  /* 0x0001001201007387 */ /* 0x000fe20000100800 */
[----:B------:R-:W-:-:S03]  /*7010*/  IADD3.X R90, R90, UR7, RZ, P1, !PT ;  /* 0x000000075a5a7c10 */ /* 0x000fc60008ffe4ff */
[----:B------:R-:W-:Y:S01]  /*7020*/  STL [R1+0x104], R19 ;  /* 0x0001041301007387 */ /* 0x000fe20000100800 */
[----:B------:R-:W-:-:S03]  /*7030*/  IADD3 R91, P1, R91, UR6, RZ ;  /* 0x000000065b5b7c10 */ /* 0x000fc6000ff3e0ff */
[----:B------:R-:W-:Y:S01]  /*7040*/  STL [R1+0x108], R20 ;  /* 0x0001081401007387 */ /* 0x000fe20000100800 */
[----:B------:R-:W-:-:S03]  /*7050*/  IADD3.X R92, R92, UR7, RZ, P6, !PT ;  /* 0x000000075c5c7c10 */ /* 0x000fc6000b7fe4ff */
[----:B------:R-:W-:Y:S04]  /*7060*/  STL [R1+0x10c], R21 ;  /* 0x00010c1501007387 */ /* 0x000fe80000100800 */
[----:B------:R-:W-:Y:S04]  /*7070*/  STL [R1+0x110], R22 ;  /* 0x0001101601007387 */ /* 0x000fe80000100800 */
[----:B------:R-:W-:Y:S04]  /*7080*/  STL [R1+0x114], R23 ;  /* 0x0001141701007387 */ /* 0x000fe80000100800 */
[----:B------:R-:W-:Y:S04]  /*7090*/  STL [R1+0x118], R88 ;  /* 0x0001185801007387 */ /* 0x000fe80000100800 */
[----:B------:R-:W-:Y:S04]  /*70a0*/  STL [R1+0x11c], R89 ;  /* 0x00011c5901007387 */ /* 0x000fe80000100800 */
[----:B------:R1:W-:Y:S04]  /*70b0*/  STL [R1+0x120], R90 ;  /* 0x0001205a01007387 */ /* 0x0003e80000100800 */
[----:B------:R1:W-:Y:S04]  /*70c0*/  STL [R1+0x124], R91 ;  /* 0x0001245b01007387 */ /* 0x0003e80000100800 */
[----:B------:R1:W-:Y:S04]  /*70d0*/  STL [R1+0x128], R92 ;  /* 0x0001285c01007387 */ /* 0x0003e80000100800 */
[----:B-1----:R-:W2:Y:S04]  /*70e0*/  LDL R90, [R1+0x8] ;  /* 0x00000800015a7983 */ /* 0x002ea80000100800 */
[----:B------:R-:W4:Y:S04]  /*70f0*/  LDL R91, [R1+0x4] ;  /* 0x00000400015b7983 */ /* 0x000f280000100800 */
[----:B------:R-:W4:Y:S04]  /*7100*/  LDL R92, [R1] ;  /* 0x00000000015c7983 */ /* 0x000f280000100800 */
[----:B------:R-:W4:Y:S04]  /*7110*/  LDL R89, [R1+0xc] ;  /* 0x00000c0001597983 */ /* 0x000f280000100800 */
        /* <DEDUP_REMOVED lines=15> */
[----:B------:R-:W4:Y:S01]  /*7210*/  LDL R0, [R1+0x4c] ;  /* 0x00004c0001007983 */ /* 0x000f220000100800 */
[----:B------:R-:W-:-:S02]  /*7220*/  IADD3.X R94, R94, UR7, RZ, P1, !PT ;  /* 0x000000075e5e7c10 */ /* 0x000fc40008ffe4ff */
[----:B------:R-:W-:Y:S01]  /*7230*/  IADD3 R95, P1, R95, UR6, RZ ;  /* 0x000000065f5f7c10 */ /* 0x000fe2000ff3e0ff */
[----:B------:R-:W-:Y:S01]  /*7240*/  IMAD.MOV.U32 R144, RZ, RZ, R208 ;  /* 0x000000ffff907224 */ /* 0x000fe200078e00d0 */
[----:B------:R-:W4:Y:S02]  /*7250*/  LDL R252, [R1+0x50] ;  /* 0x0000500001fc7983 */ /* 0x000f240000100800 */
[----:B------:R-:W-:Y:S02]  /*7260*/  IADD3.X R98, R98, UR7, RZ, P1, !PT ;  /* 0x0000000762627c10 */ /* 0x000fe40008ffe4ff */
[----:B------:R-:W-:Y:S01]  /*7270*/  IADD3 R99, P1, R99, UR6, RZ ;  /* 0x0000000663637c10 */ /* 0x000fe2000ff3e0ff */
[----:B------:R-:W4:Y:S03]  /*7280*/  LDL R238, [R1+0x54] ;  /* 0x0000540001ee7983 */ /* 0x000f260000100800 */
[----:B------:R-:W-:Y:S01]  /*7290*/  IADD3.X R102, R102, UR7, RZ, P1, !PT ;  /* 0x0000000766667c10 */ /* 0x000fe20008ffe4ff */
[----:B------:R-:W4:Y:S01]  /*72a0*/  LDL R158, [R1+0x58] ;  /* 0x00005800019e7983 */ /* 0x000f220000100800 */
[----:B------:R-:W-:-:S03]  /*72b0*/  IADD3 R103, P1, R103, UR6, RZ ;  /* 0x0000000667677c10 */ /* 0x000fc6000ff3e0ff */
[----:B------:R-:W4:Y:S01]  /*72c0*/  LDL R159, [R1+0x5c] ;  /* 0x00005c00019f7983 */ /* 0x000f220000100800 */
[----:B------:R-:W-:Y:S02]  /*72d0*/  IADD3.X R106, R106, UR7, RZ, P1, !PT ;  /* 0x000000076a6a7c10 */ /* 0x000fe40008ffe4ff */
[----:B------:R-:W-:Y:S01]  /*72e0*/  IADD3 R107, P1, R107, UR6, RZ ;  /* 0x000000066b6b7c10 */ /* 0x000fe2000ff3e0ff */
[----:B------:R-:W4:Y:S03]  /*72f0*/  LDL R155, [R1+0x60] ;  /* 0x00006000019b7983 */ /* 0x000f260000100800 */
[----:B------:R-:W-:Y:S02]  /*7300*/  IADD3.X R110, R110, UR7, RZ, P1, !PT ;  /* 0x000000076e6e7c10 */ /* 0x000fe40008ffe4ff */
[----:B------:R-:W-:-:S04]  /*7310*/  IADD3 R111, P1, R111, UR6, RZ ;  /* 0x000000066f6f7c10 */ /* 0x000fc8000ff3e0ff */
        /* <DEDUP_REMOVED lines=15> */
[----:B---3--:R-:W-:Y:S02]  /*7410*/  LEA R143, P1, R15, R230, 0x3 ;  /* 0x000000e60f8f7211 */ /* 0x008fe400078218ff */
[----:B--2---:R-:W-:Y:S02]  /*7420*/  SHF.R.S32.HI R206, RZ, 0x1f, R90 ;  /* 0x0000001fffce7819 */ /* 0x004fe4000001145a */
[----:B----4-:R-:W-:Y:S02]  /*7430*/  SHF.R.S32.HI R205, RZ, 0x1f, R91 ;  /* 0x0000001fffcd7819 */ /* 0x010fe4000001145b */
[----:B------:R-:W-:Y:S02]  /*7440*/  SHF.R.S32.HI R204, RZ, 0x1f, R92 ;  /* 0x0000001fffcc7819 */ /* 0x000fe4000001145c */
[----:B------:R-:W-:-:S02]  /*7450*/  SHF.L.U64.HI R205, R91, 0x2, R205 ;  /* 0x000000025bcd7819 */ /* 0x000fc400000102cd */
[----:B------:R-:W-:Y:S02]  /*7460*/  SHF.R.S32.HI R207, RZ, 0x1f, R89 ;  /* 0x0000001fffcf7819 */ /* 0x000fe40000011459 */
[----:B------:R-:W-:Y:S02]  /*7470*/  SHF.L.U64.HI R204, R92, 0x2, R204 ;  /* 0x000000025ccc7819 */ /* 0x000fe400000102cc */
[----:B------:R-:W-:Y:S01]  /*7480*/  SHF.R.S32.HI R208, RZ, 0x1f, R88 ;  /* 0x0000001fffd07819 */ /* 0x000fe20000011458 */
[----:B------:R1:W5:Y:S01]  /*7490*/  LDL.LU R92, [R1+0x128] ;  /* 0x00012800015c7983 */ /* 0x0003620000300800 */
[----:B------:R-:W-:Y:S02]  /*74a0*/  SHF.L.U64.HI R206, R90, 0x2, R206 ;  /* 0x000000025ace7819 */ /* 0x000fe400000102ce */
[----:B------:R-:W-:Y:S01]  /*74b0*/  SHF.R.S32.HI R209, RZ, 0x1f, R23 ;  /* 0x0000001fffd17819 */ /* 0x000fe20000011417 */
[----:B------:R1:W5:Y:S01]  /*74c0*/  LDL.LU R91, [R1+0x124] ;  /* 0x00012400015b7983 */ /* 0x0003620000300800 */
[----:B------:R-:W-:-:S02]  /*74d0*/  SHF.L.U64.HI R207, R89, 0x2, R207 ;  /* 0x0000000259cf7819 */ /* 0x000fc400000102cf */
[----:B------:R-:W-:Y:S01]  /*74e0*/  SHF.R.S32.HI R211, RZ, 0x1f, R22 ;  /* 0x0000001fffd37819 */ /* 0x000fe20000011416 */
[----:B------:R1:W5:Y:S01]  /*74f0*/  LDL.LU R90, [R1+0x120] ;  /* 0x00012000015a7983 */ /* 0x0003620000300800 */
        /* <DEDUP_REMOVED lines=40> */
[----:B------:R-:W-:Y:S01]  /*7780*/  SHF.L.U64.HI R229, R2, 0x2, R229 ;  /* 0x0000000202e57819 */ /* 0x000fe200000102e5 */
[----:B------:R1:W5:Y:S01]  /*7790*/  LDL.LU R16, [R1+0xe8] ;  /* 0x0000e80001107983 */ /* 0x0003620000300800 */
[----:B------:R-:W-:-:S03]  /*77a0*/  SHF.L.U64.HI R230, R0, 0x2, R230 ;  /* 0x0000000200e67819 */ /* 0x000fc600000102e6 */
[----:B------:R1:W5:Y:S04]  /*77b0*/  LDL.LU R14, [R1+0xe4] ;  /* 0x0000e400010e7983 */ /* 0x0003680000300800 */
[----:B------:R1:W5:Y:S04]  /*77c0*/  LDL.LU R2, [R1+0xe0] ;  /* 0x0000e00001027983 */ /* 0x0003680000300800 */
[----:B------:R1:W5:Y:S01]  /*77d0*/  LDL.LU R0, [R1+0xdc] ;  /* 0x0000dc0001007983 */ /* 0x0003620000300800 */
        /* <DEDUP_REMOVED lines=20> */
[----:B------:R-:W-:Y:S02]  /*7920*/  IADD3 R133, P6, R133, UR6, RZ ;  /* 0x0000000685857c10 */ /* 0x000fe4000ffde0ff */
[----:B------:R-:W-:Y:S02]  /*7930*/  SHF.R.S32.HI R153, RZ, 0x1f, R232 ;  /* 0x0000001fff997819 */ /* 0x000fe400000114e8 */
[----:B------:R-:W-:Y:S02]  /*7940*/  IADD3.X R136, R136, UR7, RZ, P6, !PT ;  /* 0x0000000788887c10 */ /* 0x000fe4000b7fe4ff */
[----:B------:R-:W-:Y:S02]  /*7950*/  IADD3 R137, P6, R137, UR6, RZ ;  /* 0x0000000689897c10 */ /* 0x000fe4000ffde0ff */
[----:B------:R-:W-:-:S02]  /*7960*/  SHF.R.S32.HI R24, RZ, 0x1f, R217 ;  /* 0x0000001fff187819 */ /* 0x000fc400000114d9 */
[----:B------:R-:W-:Y:S02]  /*7970*/  IADD3.X R140, R140, UR7, RZ, P6, !PT ;  /* 0x000000078c8c7c10 */ /* 0x000fe4000b7fe4ff */
[----:B------:R-:W-:Y:S02]  /*7980*/  IADD3 R141, P6, R141, UR6, RZ ;  /* 0x000000068d8d7c10 */ /* 0x000fe4000ffde0ff */
[----:B------:R-:W-:Y:S02]  /*7990*/  SHF.R.S32.HI R146, RZ, 0x1f, R231 ;  /* 0x0000001fff927819 */ /* 0x000fe400000114e7 */
[----:B------:R-:W-:Y:S02]  /*79a0*/  LEA.HI R153, R153, R232, RZ, 0x6 ;  /* 0x000000e899997211 */ /* 0x000fe400078f30ff */
[----:B------:R-:W-:Y:S02]  /*79b0*/  SHF.L.U64.HI R24, R217, 0x2, R24 ;  /* 0x00000002d9187819 */ /* 0x000fe40000010218 */
[----:B------:R-:W-:Y:S01]  /*79c0*/  SHF.R.S32.HI R175, RZ, 0x1f, R15 ;  /* 0x0000001fffaf7819 */ /* 0x000fe2000001140f */
[----:B------:R-:W-:Y:S01]  /*79d0*/  IMAD.SHL.U32 R150, R156, 0x4, RZ ;  /* 0x000000049c967824 */ /* 0x000fe200078e00ff */
[----:B------:R-:W-:-:S02]  /*79e0*/  IADD3.X R145, R145, UR7, RZ, P6, !PT ;  /* 0x0000000791917c10 */ /* 0x000fc4000b7fe4ff */
[----:B------:R-:W-:Y:S02]  /*79f0*/  SHF.R.S32.HI R237, RZ, 0x1f, R142 ;  /* 0x0000001fffed7819 */ /* 0x000fe4000001148e */
[----:B------:R-:W-:Y:S02]  /*7a00*/  SHF.L.U64.HI R146, R231, 0x2, R146 ;  /* 0x00000002e7927819 */ /* 0x000fe40000010292 */
[----:B------:R-:W-:Y:S02]  /*7a10*/  SHF.L.U64.HI R149, R156, 0x2, R149 ;  /* 0x000000029c957819 */ /* 0x000fe40000010295 */
[----:B------:R-:W-:Y:S02]  /*7a20*/  SHF.R.S32.HI R236, RZ, 0x1f, R155 ;  /* 0x0000001fffec7819 */ /* 0x000fe4000001149b */
[----:B------:R-:W-:Y:S02]  /*7a30*/  SHF.R.S32.HI R153, RZ, 0x6, R153 ;  /* 0x00000006ff997819 */ /* 0x000fe40000011499 */
[----:B------:R-:W-:-:S02]  /*7a40*/  IADD3 R143, P6, R143, UR4, RZ ;  /* 0x000000048f8f7c10 */ /* 0x000fc4000ffde0ff */
[----:B------:R-:W-:Y:S02]  /*7a50*/  LEA.HI.X R148, R15, R24, R175, 0x3, P1 ;  /* 0x000000180f947211 */ /* 0x000fe400008f1caf */
[----:B------:R-:W-:Y:S02]  /*7a60*/  SHF.R.S32.HI R156, RZ, 0x1f, R164 ;  /* 0x0000001fff9c7819 */ /* 0x000fe400000114a4 */
[----:B------:R-:W-:Y:S02]  /*7a70*/  SHF.R.S32.HI R176, RZ, 0x1f, R165 ;  /* 0x0000001fffb07819 */ /* 0x000fe400000114a5 */
[----:B------:R-:W-:Y:S02]  /*7a80*/  SHF.R.S32.HI R177, RZ, 0x1f, R166 ;  /* 0x0000001fffb17819 */ /* 0x000fe400000114a6 */
[----:B------:R-:W-:Y:S02]  /*7a90*/  SHF.R.S32.HI R178, RZ, 0x1f, R10 ;  /* 0x0000001fffb27819 */ /* 0x000fe4000001140a */
[----:B------:R-:W-:-:S02]  /*7aa0*/  SHF.R.S32.HI R179, RZ, 0x1f, R167 ;  /* 0x0000001fffb37819 */ /* 0x000fc400000114a7 */
[----:B------:R-:W-:Y:S02]  /*7ab0*/  SHF.R.S32.HI R180, RZ, 0x1f, R168 ;  /* 0x0000001fffb47819 */ /* 0x000fe400000114a8 */
        /* <DEDUP_REMOVED lines=34> */
[----:B------:R-:W-:Y:S01]  /*7ce0*/  SHF.R.S32.HI R235, RZ, 0x1f, R159 ;  /* 0x0000001fffeb7819 */ /* 0x000fe2000001149f */
[----:B------:R-:W-:Y:S01]  /*7cf0*/  IMAD.MOV.U32 R147, RZ, RZ, 0x1 ;  /* 0x00000001ff937424 */ /* 0x000fe200078e00ff */
[----:B------:R-:W-:Y:S01]  /*7d00*/  SHF.L.U64.HI R237, R142, 0x2, R237 ;  /* 0x000000028eed7819 */ /* 0x000fe200000102ed */
[----:B------:R-:W-:Y:S01]  /*7d10*/  IMAD.MOV.U32 R151, RZ, RZ, -0x1 ;  /* 0xffffffffff977424 */ /* 0x000fe200078e00ff */
[----:B------:R-:W-:Y:S01]  /*7d20*/  SHF.L.U64.HI R236, R155, 0x2, R236 ;  /* 0x000000029bec7819 */ /* 0x000fe200000102ec */
[----:B------:R-:W-:Y:S01]  /*7d30*/  IMAD.MOV.U32 R142, RZ, RZ, RZ ;  /* 0x000000ffff8e7224 */ /* 0x000fe200078e00ff */
[----:B------:R-:W-:-:S02]  /*7d40*/  IADD3.X R148, R148, UR5, RZ, P6, !PT ;  /* 0x0000000594947c10 */ /* 0x000fc4000b7fe4ff */
        /* <DEDUP_REMOVED lines=22> */
[----:B------:R-:W-:Y:S02]  /*7eb0*/  SHF.L.U64.HI R175, R15, 0x2, R175 ;  /* 0x000000020faf7819 */ /* 0x000fe400000102af */
[----:B------:R-:W-:-:S02]  /*7ec0*/  CS2R R36, SRZ ;  /* 0x0000000000247805 */ /* 0x000fc4000001ff00 */
[----:B------:R-:W-:Y:S02]  /*7ed0*/  SHF.L.U64.HI R156, R164, 0x2, R156 ;  /* 0x00000002a49c7819 */ /* 0x000fe4000001029c */
[----:B------:R-:W-:Y:S02]  /*7ee0*/  CS2R R38, SRZ ;  /* 0x0000000000267805 */ /* 0x000fe4000001ff00 */
[----:B------:R-:W-:Y:S02]  /*7ef0*/  SHF.L.U64.HI R176, R165, 0x2, R176 ;  /* 0x00000002a5b07819 */ /* 0x000fe400000102b0 */
        /* <DEDUP_REMOVED lines=15> */
[----:B------:R-:W-:Y:S01]  /*7ff0*/  SHF.L.U64.HI R184, R171, 0x2, R184 ;  /* 0x00000002abb87819 */ /* 0x000fe200000102b8 */
[----:B------:R-:W-:Y:S01]  /*8000*/  VIADD R155, R153, 0xfffffffe ;  /* 0xfffffffe999b7836 */ /* 0x000fe20000000000 */
[----:B------:R-:W-:Y:S02]  /*8010*/  SHF.L.U64.HI R185, R172, 0x2, R185 ;  /* 0x00000002acb97819 */ /* 0x000fe400000102b9 */
[----:B------:R-:W-:Y:S02]  /*8020*/  SHF.L.U64.HI R186, R8, 0x2, R186 ;  /* 0x0000000208ba7819 */ /* 0x000fe400000102ba */
[----:B------:R-:W-:Y:S02]  /*8030*/  SHF.L.U64.HI R187, R173, 0x2, R187 ;  /* 0x00000002adbb7819 */ /* 0x000fe400000102bb */
[----:B------:R-:W-:Y:S02]  /*8040*/  SHF.L.U64.HI R188, R174, 0x2, R188 ;  /* 0x00000002aebc7819 */ /* 0x000fe400000102bc */
[----:B------:R-:W-:-:S02]  /*8050*/  SHF.L.U64.HI R189, R241, 0x2, R189 ;  /* 0x00000002f1bd7819 */ /* 0x000fc400000102bd */
[----:B------:R-:W-:Y:S02]  /*8060*/  SHF.L.U64.HI R190, R7, 0x2, R190 ;  /* 0x0000000207be7819 */ /* 0x000fe400000102be */
        /* <DEDUP_REMOVED lines=24> */
[----:B-1----:R-:W-:-:S07]  /*81f0*/  SHF.L.U64.HI R235, R159, 0x2, R235 ;  /* 0x000000029feb7819 */ /* 0x002fce00000102eb */
.L_x_1:
[----:B------:R-:W1:Y:S01]  /*8200*/  S2R R155, SR_CgaCtaId ;  /* 0x00000000009b7919 */ /* 0x000e620000008800 */
[----:B------:R-:W-:Y:S01]  /*8210*/  VIADD R151, R151, 0x1 ;  /* 0x0000000197977836 */ /* 0x000fe20000000000 */
[----:B------:R-:W-:Y:S01]  /*8220*/  MOV R159, 0x400 ;  /* 0x00000400009f7802 */ /* 0x000fe20000000f00 */
[----:B------:R-:W-:-:S04]  /*8230*/  DEPBAR.LE SB0, 0x2 ;  /* 0x000080800000791a */ /* 0x000fc80000000000 */
[----:B------:R-:W-:Y:S01]  /*8240*/  BAR.SYNC.DEFER_BLOCKING 0x0 ;  /* 0x0000000000007b1d */ /* 0x000fe20000010000 */
[----:B------:R-:W-:Y:S01]  /*8250*/  ISETP.GT.AND P1, PT, R151, 0x2, PT ;  /* 0x000000029700780c */ /* 0x000fe20003f24270 */
[----:B------:R-:W-:Y:S01]  /*8260*/  VIADD R238, R153, 0xfffffffe ;  /* 0xfffffffe99ee7836 */ /* 0x000fe20000000000 */
[----:B------:R-:W-:Y:S01]  /*8270*/  ISETP.GT.AND P6, PT, R144, RZ, PT ;  /* 0x000000ff9000720c */ /* 0x000fe20003fc4270 */
[----:B------:R-:W-:Y:S01]  /*8280*/  VIADD R147, R147, 0x1 ;  /* 0x0000000193937836 */ /* 0x000fe20000000000 */
[----:B------:R-:W-:Y:S01]  /*8290*/  SEL R151, R151, RZ, !P1 ;  /* 0x000000ff97977207 */ /* 0x000fe20004800000 */
[----:B------:R-:W-:Y:S01]  /*82a0*/  UMOV UR9, 0x40000040 ;  /* 0x4000004000097882 */ /* 0x000fe20000000000 */
[----:B------:R-:W-:Y:S01]  /*82b0*/  UMOV UR11, 0x40000040 ;  /* 0x40000040000b7882 */ /* 0x000fe20000000000 */
[----:B------:R-:W-:Y:S01]  /*82c0*/  WARPGROUP.ARRIVE ;  /* 0x00000000000079c5 */ /* 0x000fe20000000000 */
[----:B-1----:R-:W-:-:S05]  /*82d0*/  LEA R159, R155, R159, 0x18 ;  /* 0x0000009f9b9f7211 */ /* 0x002fca00078ec0ff */
[C-C-:B------:R-:W-:Y:S02]  /*82e0*/  IMAD R155, R151.reuse, 0x4000, R159.reuse ;  /* 0x00004000979b7824 */ /* 0x140fe400078e029f */
[----:B------:R-:W-:Y:S02]  /*82f0*/  IMAD R158, R151, 0x8000, R159 ;  /* 0x00008000979e7824 */ /* 0x000fe400078e029f */
[----:B------:R-:W-:-:S03]  /*8300*/  VIADD R155, R155, 0x18000 ;  /* 0x000180009b9b7836 */ /* 0x000fc60000000000 */
[----:B------:R-:W-:Y:S02]  /*8310*/  SHF.R.U32.HI R158, RZ, 0x4, R158 ;  /* 0x00000004ff9e7819 */ /* 0x000fe4000001169e */
[----:B------:R-:W-:Y:S02]  /*8320*/  SHF.R.U32.HI R155, RZ, 0x4, R155 ;  /* 0x00000004ff9b7819 */ /* 0x000fe4000001169b */
[----:B------:R-:W-:Y:S02]  /*8330*/  SGXT.U32 R158, R158, 0xe ;  /* 0x0000000e9e9e781a */ /* 0x000fe40000000000 */
[----:B------:R-:W-:Y:S02]  /*8340*/  SGXT.U32 R155, R155, 0xe ;  /* 0x0000000e9b9b781a */ /* 0x000fe40000000000 */
[----:B------:R-:W-:Y:S02]  /*8350*/  R2UR UR8, R158 ;  /* 0x000000009e0872ca */ /* 0x000fe400000e0000 */
[----:B------:R-:W-:-:S02]  /*8360*/  R2UR UR10, R155 ;  /* 0x000000009b0a72ca */ /* 0x000fc400000e0000 */
[----:B------:R-:W-:-:S04]  /*8370*/  IADD3 R158, P1, R158, 0x2, RZ ;  /* 0x000000029e9e7810 */ /* 0x000fc80007f3e0ff */
[----:B------:R-:W-:Y:S01]  /*8380*/  R2UR UR4, R158 ;  /* 0x000000009e0472ca */ /* 0x000fe200000e0000 */
[----:B------:R-:W-:-:S05]  /*8390*/  IMAD.MOV.U32 R158, RZ, RZ, RZ ;  /* 0x000000ffff9e7224 */ /* 0x000fca00078e00ff */
[----:B------:R-:W-:Y:S01]  /*83a0*/  IADD3.X R158, R158, 0x40000040, RZ, P1, !PT ;  /* 0x400000409e9e7810 */ /* 0x000fe20000ffe4ff */
[----:B------:R-:W-:Y:S01]  /*83b0*/  HGMMA.64x64x8.F32.TF32 R56, gdesc[UR8], R56 ;  /* 0x04e00000083879f0 */ /* 0x000fe20008702838 */
[----:B------:R-:W-:Y:S02]  /*83c0*/  IADD3 R155, P1, R155, 0x2, RZ ;  /* 0x000000029b9b7810 */ /* 0x000fe40007f3e0ff */
[----:B------:R-:W-:Y:S01]  /*83d0*/  R2UR UR5, R158 ;  /* 0x000000009e0572ca */ /* 0x000fe200000e0000 */
[----:B------:R-:W-:Y:S01]  /*83e0*/  IMAD.MOV.U32 R158, RZ, RZ, RZ ;  /* 0x000000ffff9e7224 */ /* 0x000fe200078e00ff */
[----:B------:R-:W-:Y:S02]  /*83f0*/  R2UR UR6, R155 ;  /* 0x000000009b0672ca */ /* 0x000fe400000e0000 */
[----:B------:R-:W-:Y:S02]  /*8400*/  SEL R155, RZ, 0x4, !P6 ;  /* 0x00000004ff9b7807 */ /* 0x000fe40007000000 */
[----:B------:R-:W-:-:S02]  /*8410*/  IADD3.X R158, R158, 0x40000040, RZ, P1, !PT ;  /* 0x400000409e9e7810 */ /* 0x000fc40000ffe4ff */
[----:B------:R-:W-:Y:S02]  /*8420*/  ISETP.GE.AND P1, PT, R142, R238, PT ;  /* 0x000000ee8e00720c */ /* 0x000fe40003f26270 */
[----:B------:R-:W-:Y:S01]  /*8430*/  R2UR UR7, R158 ;  /* 0x000000009e0772ca */ /* 0x000fe200000e0000 */
[----:B------:R-:W-:Y:S01]  /*8440*/  IMAD.MOV.U32 R158, RZ, RZ, R143 ;  /* 0x000000ffff9e7224 */ /* 0x000fe200078e008f */
[----:B------:R-:W-:Y:S01]  /*8450*/  ISETP.GT.AND P6, PT, R147, 0x2, PT ;  /* 0x000000029300780c */ /* 0x000fe20003fc4270 */
[----:B------:R-:W-:Y:S01]  /*8460*/  UIADD3.64 UR24, UR4, 0x2, URZ ;  /* 0x0000000204187897 */ /* 0x000fe2000fffe03f */
[----:B------:R-:W-:Y:S01]  /*8470*/  SEL R155, R155, RZ, !P1 ;  /* 0x000000ff9b9b7207 */ /* 0x000fe20004800000 */
[----:B------:R-:W-:Y:S01]  /*8480*/  UIADD3.64 UR28, UR4, 0x4, URZ ;  /* 0x00000004041c7897 */ /* 0x000fe2000fffe03f */
[----:B------:R-:W-:Y:S01]  /*8490*/  SEL R147, R147, RZ, !P6 ;  /* 0x000000ff93937207 */ /* 0x000fe20007000000 */
[----:B------:R-:W-:Y:S01]  /*84a0*/  UIADD3.64 UR32, UR4, 0x3fe, URZ ;  /* 0x000003fe04207897 */ /* 0x000fe2000fffe03f */
[----:B------:R-:W-:Y:S01]  /*84b0*/  ISETP.NE.U32.AND P6, PT, R155, RZ, PT ;  /* 0x000000ff9b00720c */ /* 0x000fe20003fc5070 */
[----:B------:R-:W-:-:S02]  /*84c0*/  UIADD3.64 UR36, UR4, 0x400, URZ ;  /* 0x0000040004247897 */ /* 0x000fc4000fffe03f */
[----:B------:R-:W-:Y:S01]  /*84d0*/  UIADD3.64 UR20, UR4, 0x402, URZ ;  /* 0x0000040204147897 */ /* 0x000fe2000fffe03f */
[----:B------:R-:W-:Y:S01]  /*84e0*/  IMAD R155, R147, 0x8000, R159 ;  /* 0x00008000939b7824 */ /* 0x000fe200078e029f */
[----:B------:R-:W-:Y:S01]  /*84f0*/  UIADD3.64 UR26, UR6, 0x2, URZ ;  /* 0x00000002061a7897 */ /* 0x000fe2000fffe03f */
[----:B------:R-:W-:Y:S01]  /*8500*/  IMAD.MOV.U32 R159, RZ, RZ, R148 ;  /* 0x000000ffff9f7224 */ /* 0x000fe200078e0094 */
[----:B------:R-:W-:Y:S01]  /*8510*/  UIADD3.64 UR30, UR6, 0x4, URZ ;  /* 0x00000004061e7897 */ /* 0x000fe2000fffe03f */
[----:B-----5:R-:W-:Y:S01]  /*8520*/  IMAD.IADD R238, R2, 0x1, R155 ;  /* 0x0000000102ee7824 */ /* 0x020fe200078e029b */
[----:B------:R-:W-:Y:S02]  /*8530*/  UIADD3.64 UR34, UR6, 0x1fe, URZ ;  /* 0x000001fe06227897 */ /* 0x000fe4000fffe03f */
[----:B------:R-:W-:Y:S02]  /*8540*/  UIADD3.64 UR38, UR6, 0x200, URZ ;  /* 0x0000020006267897 */ /* 0x000fe4000fffe03f */
[----:B------:R-:W-:-:S02]  /*8550*/  UIADD3.64 UR22, UR6, 0x202, URZ ;  /* 0x0000020206167897 */ /* 0x000fc4000fffe03f */
[----:B------:R-:W-:Y:S02]  /*8560*/  UIADD3.64 UR16, UR4, 0x404, URZ ;  /* 0x0000040404107897 */ /* 0x000fe4000fffe03f */
[----:B------:R-:W-:Y:S02]  /*8570*/  UIADD3.64 UR18, UR6, 0x204, URZ ;  /* 0x0000020406127897 */ /* 0x000fe4000fffe03f */
[----:B------:R-:W-:Y:S02]  /*8580*/  UIADD3.64 UR8, UR4, 0x1fe, URZ ;  /* 0x000001fe04087897 */ /* 0x000fe4000fffe03f */
[----:B------:R-:W-:Y:S04]  /*8590*/  HGMMA.64x64x8.F32.TF32 R56, gdesc[UR4], R56 ;  /* 0x04e00000043879f0 */ /* 0x000fe80008702838 */
[----:B------:R-:W-:Y:S01]  /*85a0*/  HGMMA.64x64x8.F32.TF32 R56, gdesc[UR24], R56 ;  /* 0x04e00000183879f0 */ /* 0x000fe20008702838 */
[----:B------:R-:W-:-:S03]  /*85b0*/  UIADD3.64 UR24, UR4, 0x202, URZ ;  /* 0x0000020204187897 */ /* 0x000fc6000fffe03f */
        /* <DEDUP_REMOVED lines=8> */
[----:B------:R-:W-:Y:S04]  /*8640*/  HGMMA.64x64x8.F32.TF32 R56, gdesc[UR16], R56 ;  /* 0x04e00000103879f0 */ /* 0x000fe80008702838 */
[----:B------:R-:W-:Y:S01]  /*8650*/  HGMMA.64x64x8.F32.TF32 R24, gdesc[UR8], R24 ;  /* 0x04e00000081879f0 */ /* 0x000fe20008702818 */
[----:B------:R-:W-:Y:S01]  /*8660*/  UIADD3.64 UR8, UR4, 0x200, URZ ;  /* 0x0000020004087897 */ /* 0x000fe2000fffe03f */
[----:B------:R-:W-:Y:S01]  /*8670*/  UMOV UR10, UR6 ;  /* 0x00000006000a7c82 */ /* 0x000fe20008000000 */
[----:B------:R-:W-:Y:S01]  /*8680*/  UMOV UR11, UR7 ;  /* 0x00000007000b7c82 */ /* 0x000fe20008000000 */
[----:B------:R-:W-:Y:S01]  /*8690*/  UIADD3.64 UR4, UR4, 0x604, URZ ;  /* 0x0000060404047897 */ /* 0x000fe2000fffe03f */
[----:B------:R-:W-:Y:S01]  /*86a0*/  UMOV UR6, UR18 ;  /* 0x0000001200067c82 */ /* 0x000fe20008000000 */
[----:B------:R-:W-:-:S04]  /*86b0*/  UMOV UR7, UR19 ;  /* 0x0000001300077c82 */ /* 0x000fc80008000000 */
[----:B------:R-:W-:Y:S04]  /*86c0*/  HGMMA.64x64x8.F32.TF32 R24, gdesc[UR8], R24 ;  /* 0x04e00000081879f0 */ /* 0x000fe80008702818 */
[----:B------:R-:W-:Y:S04]  /*86d0*/  HGMMA.64x64x8.F32.TF32 R24, gdesc[UR24], R24 ;  /* 0x04e00000181879f0 */ /* 0x000fe80008702818 */
[----:B------:R-:W-:Y:S04]  /*86e0*/  HGMMA.64x64x8.F32.TF32 R24, gdesc[UR28], R24 ;  /* 0x04e000001c1879f0 */ /* 0x000fe80008702818 */
[----:B------:R-:W-:Y:S04]  /*86f0*/  HGMMA.64x64x8.F32.TF32 R24, gdesc[UR32], R24 ;  /* 0x04e00000201879f0 */ /* 0x000fe80008702818 */
[----:B------:R-:W-:Y:S04]  /*8700*/  HGMMA.64x64x8.F32.TF32 R24, gdesc[UR36], R24 ;  /* 0x04e00000241879f0 */ /* 0x000fe80008702818 */
[----:B------:R-:W-:Y:S04]  /*8710*/  HGMMA.64x64x8.F32.TF32 R24, gdesc[UR20], R24 ;  /* 0x04e00000141879f0 */ /* 0x000fe80008702818 */
[----:B------:R-:W-:Y:S03]  /*8720*/  HGMMA.64x64x8.F32.TF32 R24, gdesc[UR4], R24, gsb0 ;  /* 0x04e00000041879f0 */ /* 0x000fe60008002818 */
[----:B------:R-:W-:-:S02]  /*8730*/  WARPGROUP.DEPBAR.LE gsb0, 0x1 ;  /* 0x00008000000079c5 */ /* 0x000fc40000010100 */
[----:B------:R-:W-:Y:S06]  /*8740*/  BAR.SYNC.DEFER_BLOCKING 0x0 ;  /* 0x0000000000007b1d */ /* 0x000fec0000010000 */
[----:B------:R-:W-:Y:S01]  /*8750*/  @!PT LDS RZ, [RZ] ;  /* 0x00000000fffff984 */ /* 0x000fe20000000800 */
[----:B------:R-:W-:Y:S01]  /*8760*/  @!PT LDS RZ, [RZ] ;  /* 0x00000000fffff984 */ /* 0x000fe20000000800 */
[----:B------:R-:W-:Y:S01]  /*8770*/  @!PT LDS RZ, [RZ] ;  /* 0x00000000fffff984 */ /* 0x000fe20000000800 */
[----:B------:R1:W-:Y:S01]  /*8780*/  LDGSTS.E [R238], desc[UR12][R158.64], P6 ;  /* 0x000000009eee7fae */ /* 0x0003e2000b12184c */
[----:B------:R-:W-:-:S04]  /*8790*/  ISETP.GT.AND P6, PT, R144, 0x1, PT ;  /* 0x000000019000780c */ /* 0x000fc80003fc4270 */
[----:B------:R-:W-:-:S04]  /*87a0*/  SEL R252, RZ, 0x4, !P6 ;  /* 0x00000004fffc7807 */ /* 0x000fc80007000000 */
[----:B------:R-:W-:Y:S02]  /*87b0*/  SEL R252, R252, RZ, !P1 ;  /* 0x000000fffcfc7207 */ /* 0x000fe40004800000 */
[----:B-1----:R-:W-:-:S05]  /*87c0*/  IADD3 R158, P6, R3, R143, RZ ;  /* 0x0000008f039e7210 */ /* 0x002fca0007fde0ff */
[----:B------:R-:W-:Y:S01]  /*87d0*/  IMAD.X R159, R148, 0x1, R237, P6 ;  /* 0x00000001949f7824 */ /* 0x000fe200030e06ed */
[----:B------:R-:W-:-:S13]  /*87e0*/  ISETP.NE.U32.AND P6, PT, R252, RZ, PT ;  /* 0x000000fffc00720c */ /* 0x000fda0003fc5070 */
[----:B------:R1:W-:Y:S04]  /*87f0*/  LDGSTS.E [R238+0x4], desc[UR12][R158.64], P6 ;  /* 0x000040009eee7fae */ /* 0x0003e8000b12184c */
[----:B------:R-:W1:Y:S01]  /*8800*/  LDL R159, [R1+0x60] ;  /* 0x00006000019f7983 */ /* 0x000e620000100800 */
[----:B------:R-:W-:-:S04]  /*8810*/  ISETP.GT.AND P6, PT, R144, 0x2, PT ;  /* 0x000000029000780c */ /* 0x000fc80003fc4270 */
[----:B------:R-:W-:-:S04]  /*8820*/  SEL R252, RZ, 0x4, !P6 ;  /* 0x00000004fffc7807 */ /* 0x000fc80007000000 */
[----:B------:R-:W-:Y:S02]  /*8830*/  SEL R252, R252, RZ, !P1 ;  /* 0x000000fffcfc7207 */ /* 0x000fe40004800000 */
[----:B-1----:R-:W-:-:S05]  /*8840*/  LEA R158, P6, R159, R143, 0x2 ;  /* 0x0000008f9f9e7211 */ /* 0x002fca00078c10ff */
        /* <DEDUP_REMOVED lines=27> */
[----:B------:R-:W1:Y:S01]  /*8a00*/  LDL R159, [R1] ;  /* 0x00000000019f7983 */ /* 0x000e620000100800 */
[----:B------:R-:W-:-:S04]  /*8a10*/  ISETP.GT.AND P6, PT, R144, 0x22, PT ;  /* 0x000000229000780c */ /* 0x000fc80003fc4270 */
[----:B------:R-:W-:-:S04]  /*8a20*/  SEL R252, RZ, 0x4, !P6 ;  /* 0x00000004fffc7807 */ /* 0x000fc80007000000 */
[----:B------:R-:W-:Y:S02]  /*8a30*/  SEL R252, R252, RZ, !P1 ;  /* 0x000000fffcfc7207 */ /* 0x000fe40004800000 */
[----:B-1----:R-:W-:-:S05]  /*8a40*/  LEA R158, P6, R159, R143, 0x2 ;  /* 0x0000008f9f9e7211 */ /* 0x002fca00078c10ff */
[----:B------:R-:W-:Y:S01]  /*8a50*/  IMAD.X R159, R148, 0x1, R204, P6 ;  /* 0x00000001949f7824 */ /* 0x000fe200030e06cc */
[----:B------:R-:W-:-:S13]  /*8a60*/  ISETP.NE.U32.AND P6, PT, R252, RZ, PT ;  /* 0x000000fffc00720c */ /* 0x000fda0003fc5070 */
[----:B------:R1:W-:Y:S01]  /*8a70*/  LDGSTS.E [R238+0x4008], desc[UR12][R158.64], P6 ;  /* 0x040080009eee7fae */ /* 0x0003e2000b12184c */
[----:B------:R-:W-:-:S04]  /*8a80*/  ISETP.GT.AND P6, PT, R144, 0x23, PT ;  /* 0x000000239000780c */ /* 0x000fc80003fc4270 */
[----:B------:R-:W-:-:S04]  /*8a90*/  SEL R252, RZ, 0x4, !P6 ;  /* 0x00000004fffc7807 */ /* 0x000fc80007000000 */
[----:B------:R-:W-:Y:S02]  /*8aa0*/  SEL R252, R252, RZ, !P1 ;  /* 0x000000fffcfc7207 */ /* 0x000fe40004800000 */
[----:B-1----:R-:W-:-:S05]  /*8ab0*/  LEA R158, P6, R251, R143, 0x2 ;  /* 0x0000008ffb9e7211 */ /* 0x002fca00078c10ff */
[----:B------:R-:W-:Y:S01]  /*8ac0*/  IMAD.X R159, R148, 0x1, R203, P6 ;  /* 0x00000001949f7824 */ /* 0x000fe200030e06cb */
[----:B------:R-:W-:Y:S02]  /*8ad0*/  ISETP.NE.U32.AND P6, PT, R252, RZ, PT ;  /* 0x000000fffc00720c */ /* 0x000fe40003fc5070 */
[----:B------:R-:W-:-:S11]  /*8ae0*/  LOP3.LUT R252, R2, 0x10, RZ, 0x3c, !PT ;  /* 0x0000001002fc7812 */ /* 0x000fd600078e3cff */
[----:B------:R1:W-:Y:S01]  /*8af0*/  LDGSTS.E [R238+0x400c], desc[UR12][R158.64], P6 ;  /* 0x0400c0009eee7fae */ /* 0x0003e2000b12184c */
[----:B------:R-:W-:-:S04]  /*8b00*/  ISETP.GT.AND P6, PT, R144, 0x4, PT ;  /* 0x000000049000780c */ /* 0x000fc80003fc4270 */
[----:B-1----:R-:W-:Y:S02]  /*8b10*/  SEL R238, RZ, 0x4, !P6 ;  /* 0x00000004ffee7807 */ /* 0x002fe40007000000 */
[----:B------:R-:W-:Y:S02]  /*8b20*/  LEA R158, P6, R3, R143, 0x2 ;  /* 0x0000008f039e7211 */ /* 0x000fe400078c10ff */
[----:B------:R-:W-:-:S03]  /*8b30*/  SEL R238, R238, RZ, !P1 ;  /* 0x000000ffeeee7207 */ /* 0x000fc60004800000 */
[----:B------:R-:W-:Y:S01]  /*8b40*/  IMAD.X R159, R148, 0x1, R234, P6 ;  /* 0x00000001949f7824 */ /* 0x000fe200030e06ea */
[----:B------:R-:W-:Y:S01]  /*8b50*/  ISETP.NE.U32.AND P6, PT, R238, RZ, PT ;  /* 0x000000ffee00720c */ /* 0x000fe20003fc5070 */
[----:B------:R-:W-:-:S12]  /*8b60*/  IMAD.IADD R238, R252, 0x1, R155 ;  /* 0x00000001fcee7824 */ /* 0x000fd800078e029b */
[----:B------:R1:W-:Y:S04]  /*8b70*/  LDGSTS.E [R238], desc[UR12][R158.64], P6 ;  /* 0x000000009eee7fae */ /* 0x0003e8000b12184c */
        /* <DEDUP_REMOVED lines=51> */
[----:B------:R1:W-:Y:S04]  /*8eb0*/  LDGSTS.E [R238+0x400c], desc[UR12][R158.64], P6 ;  /* 0x0400c0009eee7fae */ /* 0x0003e8000b12184c */
[----:B------:R-:W2:Y:S01]  /*8ec0*/  LDL R159, [R1+0x4c] ;  /* 0x00004c00019f7983 */ /* 0x000ea20000100800 */
[----:B------:R-:W-:Y:S02]  /*8ed0*/  ISETP.GT.AND P6, PT, R144, 0x8, PT ;  /* 0x000000089000780c */ /* 0x000fe40003fc4270 */
[----:B------:R-:W-:Y:S02]  /*8ee0*/  LOP3.LUT R252, R2, 0x20, RZ, 0x3c, !PT ;  /* 0x0000002002fc7812 */ /* 0x000fe400078e3cff */
[----:B-1----:R-:W-:-:S04]  /*8ef0*/  SEL R238, RZ, 0x4, !P6 ;  /* 0x00000004ffee7807 */ /* 0x002fc80007000000 */
[----:B------:R-:W-:Y:S02]  /*8f00*/  SEL R238, R238, RZ, !P1 ;  /* 0x000000ffeeee7207 */ /* 0x000fe40004800000 */
[----:B--2---:R-:W-:-:S05]  /*8f10*/  LEA R158, P6, R159, R143, 0x2 ;  /* 0x0000008f9f9e7211 */ /* 0x004fca00078c10ff */
        /* <DEDUP_REMOVED lines=187> */
[----:B------:R1:W-:Y:S01]  /*9ad0*/  LDGSTS.E [R238], desc[UR12][R158.64], P6 ;  /* 0x000000009eee7fae */ /* 0x0003e2000b12184c */
        /* <DEDUP_REMOVED lines=109> */
[----:B------:R-:W-:-:S05]  /*a1b0*/  LOP3.LUT R252, R2, 0x70, RZ, 0x3c, !PT ;  /* 0x0000007002fc7812 */ /* 0x000fca00078e3cff */
[----:B------:R-:W-:Y:S02]  /*a1c0*/  IMAD.IADD R155, R252, 0x1, R155 ;  /* 0x00000001fc9b7824 */ /* 0x000fe400078e029b */
[----:B------:R-:W2:Y:S04]  /*a1d0*/  LDL R252, [R1+0xc] ;  /* 0x00000c0001fc7983 */ /* 0x000ea80000100800 */
[----:B------:R1:W-:Y:S01]  /*a1e0*/  LDGSTS.E [R238+0x400c], desc[UR12][R158.64], P6 ;  /* 0x0400c0009eee7fae */ /* 0x0003e2000b12184c */
[----:B------:R-:W-:-:S04]  /*a1f0*/  ISETP.GT.AND P6, PT, R144, 0x1c, PT ;  /* 0x0000001c9000780c */ /* 0x000fc80003fc4270 */
[----:B-1----:R-:W-:Y:S02]  /*a200*/  SEL R238, RZ, 0x4, !P6 ;  /* 0x00000004ffee7807 */ /* 0x002fe40007000000 */
[----:B------:R-:W-:Y:S02]  /*a210*/  LEA R158, P6, R162, R143, 0x2 ;  /* 0x0000008fa29e7211 */ /* 0x000fe400078c10ff */
[----:B------:R-:W-:-:S03]  /*a220*/  SEL R238, R238, RZ, !P1 ;  /* 0x000000ffeeee7207 */ /* 0x000fc60004800000 */
[----:B------:R-:W-:Y:S01]  /*a230*/  IMAD.X R159, R148, 0x1, R210, P6 ;  /* 0x00000001949f7824 */ /* 0x000fe200030e06d2 */
[----:B------:R-:W-:-:S13]  /*a240*/  ISETP.NE.U32.AND P6, PT, R238, RZ, PT ;  /* 0x000000ffee00720c */ /* 0x000fda0003fc5070 */
        /* <DEDUP_REMOVED lines=20> */
[----:B--2---:R-:W-:-:S05]  /*a390*/  LEA R158, P6, R252, R143, 0x2 ;  /* 0x0000008ffc9e7211 */ /* 0x004fca00078c10ff */
        /* <DEDUP_REMOVED lines=22> */
[----:B------:R-:W-:Y:S01]  /*a500*/  ISETP.NE.U32.AND P6, PT, R238, RZ, PT ;  /* 0x000000ffee00720c */ /* 0x000fe20003fc5070 */
[----:B------:R-:W1:-:S12]  /*a510*/  S2R R252, SR_TID.X ;  /* 0x0000000000fc7919 */ /* 0x000e580000002100 */
[----:B------:R2:W-:Y:S01]  /*a520*/  LDGSTS.E [R155+0x4008], desc[UR12][R158.64], P6 ;  /* 0x040080009e9b7fae */ /* 0x0005e2000b12184c */
[----:B------:R-:W-:-:S04]  /*a530*/  ISETP.GT.AND P6, PT, R144, 0x3f, PT ;  /* 0x0000003f9000780c */ /* 0x000fc80003fc4270 */
[----:B------:R-:W-:-:S04]  /*a540*/  SEL R238, RZ, 0x4, !P6 ;  /* 0x00000004ffee7807 */ /* 0x000fc80007000000 */
[----:B------:R-:W-:Y:S02]  /*a550*/  SEL R238, R238, RZ, !P1 ;  /* 0x000000ffeeee7207 */ /* 0x000fe40004800000 */
[----:B--2---:R-:W-:-:S05]  /*a560*/  LEA R158, P6, R164, R143, 0x2 ;  /* 0x0000008fa49e7211 */ /* 0x004fca00078c10ff */
[----:B------:R-:W-:Y:S01]  /*a570*/  IMAD.X R159, R148, 0x1, R156, P6 ;  /* 0x00000001949f7824 */ /* 0x000fe200030e069c */
[----:B------:R-:W-:Y:S02]  /*a580*/  ISETP.NE.U32.AND P6, PT, R238, RZ, PT ;  /* 0x000000ffee00720c */ /* 0x000fe40003fc5070 */
[----:B------:R-:W2:Y:S01]  /*a590*/  S2R R238, SR_CgaCtaId ;  /* 0x0000000000ee7919 */ /* 0x000ea20000008800 */
[----:B-1----:R-:W-:-:S10]  /*a5a0*/  LOP3.LUT R252, R252, 0x3f, RZ, 0xc0, !PT ;  /* 0x0000003ffcfc7812 */ /* 0x002fd400078ec0ff */
[----:B------:R1:W-:Y:S01]  /*a5b0*/  LDGSTS.E [R155+0x400c], desc[UR12][R158.64], P6 ;  /* 0x0400c0009e9b7fae */ /* 0x0003e2000b12184c */
[----:B------:R-:W-:Y:S02]  /*a5c0*/  ISETP.GE.AND P6, PT, R252, R144, PT ;  /* 0x00000090fc00720c */ /* 0x000fe40003fc6270 */
[----:B------:R-:W-:Y:S01]  /*a5d0*/  MOV R252, 0x400 ;  /* 0x0000040000fc7802 */ /* 0x000fe20000000f00 */
[----:B------:R-:W0:Y:S01]  /*a5e0*/  LDGDEPBAR ;  /* 0x00000000000079af */ /* 0x000e220000000000 */
[----:B-1----:R-:W-:-:S04]  /*a5f0*/  SEL R155, RZ, 0x4, P6 ;  /* 0x00000004ff9b7807 */ /* 0x002fc80003000000 */
[----:B------:R-:W-:-:S04]  /*a600*/  SEL R155, R155, RZ, !P1 ;  /* 0x000000ff9b9b7207 */ /* 0x000fc80004800000 */
[----:B------:R-:W-:Y:S02]  /*a610*/  ISETP.NE.U32.AND P1, PT, R155, RZ, PT ;  /* 0x000000ff9b00720c */ /* 0x000fe40003f25070 */
[----:B--2---:R-:W-:Y:S02]  /*a620*/  LEA R252, R238, R252, 0x18 ;  /* 0x000000fceefc7211 */ /* 0x004fe400078ec0ff */
[----:B------:R-:W-:-:S03]  /*a630*/  IADD3 R158, P6, R14, R141, RZ ;  /* 0x0000008d0e9e7210 */ /* 0x000fc60007fde0ff */
[----:B------:R-:W-:Y:S02]  /*a640*/  IMAD R155, R147, 0x4000, R252 ;  /* 0x00004000939b7824 */ /* 0x000fe400078e02fc */
[----:B------:R-:W-:Y:S02]  /*a650*/  IMAD.X R159, R145, 0x1, R146, P6 ;  /* 0x00000001919f7824 */ /* 0x000fe400030e0692 */
[----:B------:R-:W-:-:S05]  /*a660*/  IMAD.IADD R238, R0, 0x1, R155 ;  /* 0x0000000100ee7824 */ /* 0x000fca00078e029b */
[----:B------:R1:W-:Y:S02]  /*a670*/  LDGSTS.E [R238+0x18000], desc[UR12][R158.64], P1 ;  /* 0x180000009eee7fae */ /* 0x0003e4000892184c */
[----:B-1----:R-:W-:-:S05]  /*a680*/  IADD3 R158, P6, R14, R133, RZ ;  /* 0x000000850e9e7210 */ /* 0x002fca0007fde0ff */
[----:B------:R-:W-:-:S05]  /*a690*/  IMAD.X R159, R136, 0x1, R146, P6 ;  /* 0x00000001889f7824 */ /* 0x000fca00030e0692 */
        /* <DEDUP_REMOVED lines=15> */
[----:B------:R1:W-:Y:S01]  /*a790*/  LDGSTS.E [R238+0x19800], desc[UR12][R158.64], P1 ;  /* 0x198000009eee7fae */ /* 0x0003e2000892184c */
[----:B------:R-:W-:Y:S02]  /*a7a0*/  LOP3.LUT R252, R0, 0x20, RZ, 0x3c, !PT ;  /* 0x0000002000fc7812 */ /* 0x000fe400078e3cff */
[----:B-1----:R-:W-:-:S05]  /*a7b0*/  IADD3 R158, P6, R14, R21, RZ ;  /* 0x000000150e9e7210 */ /* 0x002fca0007fde0ff */
[----:B------:R-:W-:-:S05]  /*a7c0*/  IMAD.X R159, R88, 0x1, R146, P6 ;  /* 0x00000001589f7824 */ /* 0x000fca00030e0692 */
[----:B------:R1:W-:Y:S02]  /*a7d0*/  LDGSTS.E [R238+0x19c00], desc[UR12][R158.64], P1 ;  /* 0x19c000009eee7fae */ /* 0x0003e4000892184c */
[----:B-1----:R-:W-:Y:S01]  /*a7e0*/  IADD3 R158, P6, R14, R139, RZ ;  /* 0x0000008b0e9e7210 */ /* 0x002fe20007fde0ff */
[----:B------:R-:W-:-:S04]  /*a7f0*/  IMAD.IADD R238, R252, 0x1, R155 ;  /* 0x00000001fcee7824 */ /* 0x000fc800078e029b */
        /* <DEDUP_REMOVED lines=49> */
[----:B------:R1:W-:Y:S01]  /*ab10*/  LDGSTS.E [R238+0x19e00], desc[UR12][R158.64], P1 ;  /* 0x19e000009eee7fae */ /* 0x0003e2000892184c */
[----:B------:R-:W-:Y:S01]  /*ab20*/  IMAD.IADD R155, R252, 0x1, R155 ;  /* 0x00000001fc9b7824 */ /* 0x000fe200078e029b */
        /* <DEDUP_REMOVED lines=24> */
[-C--:B------:R-:W-:Y:S02]  /*acb0*/  IADD3 R17, P1, R17, R150.reuse, RZ ;  /* 0x0000009611117210 */ /* 0x080fe40007f3e0ff */
[-C--:B------:R-:W-:Y:S01]  /*acc0*/  IADD3 R154, P6, R154, R150.reuse, RZ ;  /* 0x000000969a9a7210 */ /* 0x080fe20007fde0ff */
[----:B------:R-:W-:Y:S01]  /*acd0*/  VIADD R142, R142, 0x1 ;  /* 0x000000018e8e7836 */ /* 0x000fe20000000000 */
[----:B------:R-:W0:Y:S01]  /*ace0*/  LDGDEPBAR ;  /* 0x00000000000079af */ /* 0x000e220000000000 */
[--C-:B------:R-:W-:Y:S01]  /*acf0*/  IMAD.X R20, R20, 0x1, R149.reuse, P1 ;  /* 0x0000000114147824 */ /* 0x100fe200008e0695 */
[----:B------:R-:W-:Y:S01]  /*ad00*/  IADD3 R21, P1, R21, R150, RZ ;  /* 0x0000009615157210 */ /* 0x000fe20007f3e0ff */
[----:B------:R-:W-:-:S04]  /*ad10*/  IMAD.X R18, R18, 0x1, R149, P6 ;  /* 0x0000000112127824 */ /* 0x000fc800030e0695 */
[----:B------:R-:W-:Y:S01]  /*ad20*/  IMAD.X R88, R88, 0x1, R149, P1 ;  /* 0x0000000158587824 */ /* 0x000fe200008e0695 */
[-C--:B------:R-:W-:Y:S02]  /*ad30*/  IADD3 R89, P1, R89, R150.reuse, RZ ;  /* 0x0000009659597210 */ /* 0x080fe40007f3e0ff */
[----:B------:R-:W-:-:S03]  /*ad40*/  IADD3 R19, P6, R19, R150, RZ ;  /* 0x0000009613137210 */ /* 0x000fc60007fde0ff */
[--C-:B------:R-:W-:Y:S01]  /*ad50*/  IMAD.X R92, R92, 0x1, R149.reuse, P1 ;  /* 0x000000015c5c7824 */ /* 0x100fe200008e0695 */
[-C--:B------:R-:W-:Y:S01]  /*ad60*/  IADD3 R93, P1, R93, R150.reuse, RZ ;  /* 0x000000965d5d7210 */ /* 0x080fe20007f3e0ff */
[----:B------:R-:W-:Y:S01]  /*ad70*/  IMAD.X R22, R22, 0x1, R149, P6 ;  /* 0x0000000116167824 */ /* 0x000fe200030e0695 */
        /* <DEDUP_REMOVED lines=50> */
[----:B------:R-:W-:Y:S01]  /*b0a0*/  ISETP.NE.U32.AND P1, PT, R153, R142, PT ;  /* 0x0000008e9900720c */ /* 0x000fe20003f25070 */
[----:B------:R-:W-:Y:S01]  /*b0b0*/  IMAD.X R138, R138, 0x1, R149, P6 ;  /* 0x000000018a8a7824 */ /* 0x000fe200030e0695 */
[----:B------:R-:W-:-:S05]  /*b0c0*/  IADD3 R139, P6, R139, R150, RZ ;  /* 0x000000968b8b7210 */ /* 0x000fca0007fde0ff */
[----:B------:R-:W-:Y:S01]  /*b0d0*/  IMAD.X R152, R152, 0x1, R149, P6 ;  /* 0x0000000198987824 */ /* 0x000fe200030e0695 */
[----:B------:R-:W-:Y:S01]  /*b0e0*/  LEA R143, P6, R15, R143, 0x2 ;  /* 0x0000008f0f8f7211 */ /* 0x000fe200078c10ff */
[----:B------:R-:W-:-:S04]  /*b0f0*/  VIADD R144, R144, 0xffffffc0 ;  /* 0xffffffc090907836 */ /* 0x000fc80000000000 */
[----:B------:R-:W-:Y:S01]  /*b100*/  IMAD.X R148, R148, 0x1, R175, P6 ;  /* 0x0000000194947824 */ /* 0x000fe200030e06af */
[----:B-1----:R-:W-:Y:S07]  /*b110*/  @P1 BRA `(.L_x_1) ;  /* 0xffffffd000381947 */ /* 0x002fee000383ffff */
.L_x_0:
[----:B------:R-:W-:Y:S02]  /*b120*/  WARPGROUP.DEPBAR.LE gsb0, 0x0 ;  /* 0x00008000000079c5 */ /* 0x000fe40000010000 */
[----:B------:R-:W-:-:S04]  /*b130*/  DEPBAR.LE SB0, 0x0 ;  /* 0x000080000000791a */ /* 0x000fc80000000000 */
[----:B------:R-:W-:Y:S01]  /*b140*/  IMAD.MOV.U32 R4, RZ, RZ, R56 ;  /* 0x000000ffff047224 */ /* 0x000fe200078e0038 */
[----:B------:R-:W2:Y:S01]  /*b150*/  LDL.LU R155, [R1+0xd0] ;  /* 0x0000d000019b7983 */ /* 0x000ea20000300800 */
[----:B------:R-:W-:Y:S01]  /*b160*/  IMAD.MOV.U32 R5, RZ, RZ, R58 ;  /* 0x000000ffff057224 */ /* 0x000fe200078e003a */
[----:B------:R-:W-:Y:S01]  /*b170*/  ULDC UR4, c[0x0][0x244] ;  /* 0x0000910000047ab9 */ /* 0x000fe20000000800 */
[----:B------:R-:W-:Y:S01]  /*b180*/  IMAD.MOV.U32 R6, RZ, RZ, R24 ;  /* 0x000000ffff067224 */ /* 0x000fe200078e0018 */
[----:B------:R-:W-:Y:S01]  /*b190*/  ULDC.64 UR6, c[0x0][0x220] ;  /* 0x0000880000067ab9 */ /* 0x000fe20000000a00 */
[----:B------:R-:W-:Y:S01]  /*b1a0*/  IMAD.MOV.U32 R7, RZ, RZ, R26 ;  /* 0x000000ffff077224 */ /* 0x000fe200078e001a */
[----:B------:R-:W-:Y:S01]  /*b1b0*/  BAR.SYNC.DEFER_BLOCKING 0x0 ;  /* 0x0000000000007b1d */ /* 0x000fe20000010000 */
[----:B------:R-:W-:Y:S02]  /*b1c0*/  IMAD.MOV.U32 R8, RZ, RZ, R57 ;  /* 0x000000ffff087224 */ /* 0x000fe400078e0039 */
[----:B------:R-:W-:-:S02]  /*b1d0*/  IMAD.MOV.U32 R9, RZ, RZ, R59 ;  /* 0x000000ffff097224 */ /* 0x000fc400078e003b */
[----:B------:R-:W-:Y:S01]  /*b1e0*/  IMAD.MOV.U32 R10, RZ, RZ, R25 ;  /* 0x000000ffff0a7224 */ /* 0x000fe200078e0019 */
[----:B------:R-:W-:Y:S01]  /*b1f0*/  ULDC UR5, c[0x0][0x248] ;  /* 0x0000920000057ab9 */ /* 0x000fe20000000800 */
[----:B------:R-:W-:Y:S02]  /*b200*/  IMAD.MOV.U32 R11, RZ, RZ, R27 ;  /* 0x000000ffff0b7224 */ /* 0x000fe400078e001b */
[----:B------:R-:W-:Y:S02]  /*b210*/  IMAD.MOV.U32 R12, RZ, RZ, R60 ;  /* 0x000000ffff0c7224 */ /* 0x000fe400078e003c */
[----:B------:R-:W-:Y:S02]  /*b220*/  IMAD.MOV.U32 R13, RZ, RZ, R62 ;  /* 0x000000ffff0d7224 */ /* 0x000fe400078e003e */
[----:B------:R-:W-:Y:S02]  /*b230*/  IMAD.MOV.U32 R14, RZ, RZ, R28 ;  /* 0x000000ffff0e7224 */ /* 0x000fe400078e001c */
[----:B------:R-:W-:-:S02]  /*b240*/  IMAD.MOV.U32 R15, RZ, RZ, R30 ;  /* 0x000000ffff0f7224 */ /* 0x000fc400078e001e */
[----:B------:R-:W-:Y:S02]  /*b250*/  IMAD.MOV.U32 R20, RZ, RZ, R61 ;  /* 0x000000ffff147224 */ /* 0x000fe400078e003d */
[----:B------:R-:W-:Y:S02]  /*b260*/  IMAD.MOV.U32 R21, RZ, RZ, R63 ;  /* 0x000000ffff157224 */ /* 0x000fe400078e003f */
[----:B------:R-:W-:Y:S02]  /*b270*/  IMAD.MOV.U32 R22, RZ, RZ, R29 ;  /* 0x000000ffff167224 */ /* 0x000fe400078e001d */
[----:B------:R-:W-:Y:S01]  /*b280*/  IMAD.MOV.U32 R23, RZ, RZ, R31 ;  /* 0x000000ffff177224 */ /* 0x000fe200078e001f */
[----:B------:R1:W-:Y:S01]  /*b290*/  STSM.16.M88.4 [R240], R4 ;  /* 0x00000004f0007844 */ /* 0x0003e20000000200 */
[----:B------:R-:W-:Y:S02]  /*b2a0*/  IMAD.MOV.U32 R24, RZ, RZ, R73 ;  /* 0x000000ffff187224 */ /* 0x000fe400078e0049 */
[----:B------:R-:W-:Y:S01]  /*b2b0*/  IMAD.MOV.U32 R25, RZ, RZ, R75 ;  /* 0x000000ffff197224 */ /* 0x000fe200078e004b */
[----:B------:R-:W-:Y:S01]  /*b2c0*/  BAR.SYNC.DEFER_BLOCKING 0x0 ;  /* 0x0000000000007b1d */ /* 0x000fe20000010000 */
[----:B------:R-:W-:-:S02]  /*b2d0*/  IMAD.MOV.U32 R26, RZ, RZ, R41 ;  /* 0x000000ffff1a7224 */ /* 0x000fc400078e0029 */
[----:B------:R-:W-:Y:S02]  /*b2e0*/  IMAD.MOV.U32 R27, RZ, RZ, R43 ;  /* 0x000000ffff1b7224 */ /* 0x000fe400078e002b */
[----:B------:R-:W-:Y:S02]  /*b2f0*/  IMAD.MOV.U32 R28, RZ, RZ, R77 ;  /* 0x000000ffff1c7224 */ /* 0x000fe400078e004d */
[----:B------:R-:W-:Y:S02]  /*b300*/  IMAD.MOV.U32 R29, RZ, RZ, R79 ;  /* 0x000000ffff1d7224 */ /* 0x000fe400078e004f */
[----:B------:R-:W-:Y:S02]  /*b310*/  IMAD.MOV.U32 R30, RZ, RZ, R45 ;  /* 0x000000ffff1e7224 */ /* 0x000fe400078e002d */
[----:B------:R-:W-:Y:S02]  /*b320*/  IMAD.MOV.U32 R31, RZ, RZ, R47 ;  /* 0x000000ffff1f7224 */ /* 0x000fe400078e002f */
[----:B-1----:R-:W-:-:S02]  /*b330*/  IMAD.MOV.U32 R4, RZ, RZ, R64 ;  /* 0x000000ffff047224 */ /* 0x002fc400078e0040 */
[----:B------:R-:W-:Y:S02]  /*b340*/  IMAD.MOV.U32 R5, RZ, RZ, R66 ;  /* 0x000000ffff057224 */ /* 0x000fe400078e0042 */
[----:B------:R-:W-:Y:S02]  /*b350*/  IMAD.MOV.U32 R6, RZ, RZ, R32 ;  /* 0x000000ffff067224 */ /* 0x000fe400078e0020 */
[----:B------:R-:W-:Y:S02]  /*b360*/  IMAD.MOV.U32 R7, RZ, RZ, R34 ;  /* 0x000000ffff077224 */ /* 0x000fe400078e0022 */
[----:B------:R-:W-:Y:S02]  /*b370*/  IMAD.MOV.U32 R32, RZ, RZ, R80 ;  /* 0x000000ffff207224 */ /* 0x000fe400078e0050 */
[----:B------:R-:W-:Y:S01]  /*b380*/  IMAD.MOV.U32 R34, RZ, RZ, R48 ;  /* 0x000000ffff227224 */ /* 0x000fe200078e0030 */
[----:B------:R-:W1:Y:S01]  /*b390*/  LDS.128 R100, [R239] ;  /* 0x00000000ef647984 */ /* 0x000e620000000c00 */
[----:B------:R-:W-:-:S02]  /*b3a0*/  IMAD.MOV.U32 R41, RZ, RZ, R83 ;  /* 0x000000ffff297224 */ /* 0x000fc400078e0053 */
[----:B------:R-:W-:Y:S01]  /*b3b0*/  IMAD.MOV.U32 R43, RZ, RZ, R51 ;  /* 0x000000ffff2b7224 */ /* 0x000fe200078e0033 */
[----:B------:R-:W-:Y:S01]  /*b3c0*/  BAR.SYNC.DEFER_BLOCKING 0x0 ;  /* 0x0000000000007b1d */ /* 0x000fe20000010000 */
[----:B------:R-:W-:Y:S02]  /*b3d0*/  IMAD.MOV.U32 R45, RZ, RZ, R86 ;  /* 0x000000ffff2d7224 */ /* 0x000fe400078e0056 */
[----:B------:R-:W-:Y:S02]  /*b3e0*/  IMAD.MOV.U32 R47, RZ, RZ, R54 ;  /* 0x000000ffff2f7224 */ /* 0x000fe400078e0036 */
[----:B------:R-:W-:Y:S02]  /*b3f0*/  IMAD.MOV.U32 R48, RZ, RZ, R85 ;  /* 0x000000ffff307224 */ /* 0x000fe400078e0055 */
[----:B------:R-:W-:Y:S02]  /*b400*/  IMAD.MOV.U32 R51, RZ, RZ, R55 ;  /* 0x000000ffff337224 */ /* 0x000fe400078e0037 */
[----:B------:R-:W-:-:S04]  /*b410*/  IMAD R3, R16, UR5, RZ ;  /* 0x0000000510037c24 */ /* 0x000fc8000f8e02ff */
[----:B------:R-:W-:Y:S01]  /*b420*/  VIADD R17, R3, UR5 ;  /* 0x0000000503117c36 */ /* 0x000fe20008000000 */
[----:B------:R3:W-:Y:S01]  /*b430*/  STSM.16.M88.4 [R240], R8 ;  /* 0x00000008f0007844 */ /* 0x0007e20000000200 */
[----:B------:R-:W-:Y:S01]  /*b440*/  BAR.SYNC.DEFER_BLOCKING 0x0 ;  /* 0x0000000000007b1d */ /* 0x000fe20000010000 */
[----:B---3--:R-:W-:Y:S02]  /*b450*/  IMAD.MOV.U32 R8, RZ, RZ, R65 ;  /* 0x000000ffff087224 */ /* 0x008fe400078e0041 */
[----:B------:R-:W-:Y:S02]  /*b460*/  IMAD.MOV.U32 R9, RZ, RZ, R67 ;  /* 0x000000ffff097224 */ /* 0x000fe400078e0043 */
[----:B------:R-:W-:Y:S02]  /*b470*/  IMAD.MOV.U32 R10, RZ, RZ, R33 ;  /* 0x000000ffff0a7224 */ /* 0x000fe400078e0021 */
[----:B------:R-:W-:Y:S02]  /*b480*/  IMAD.MOV.U32 R11, RZ, RZ, R35 ;  /* 0x000000ffff0b7224 */ /* 0x000fe400078e0023 */
[----:B------:R-:W-:-:S02]  /*b490*/  IMAD.MOV.U32 R33, RZ, RZ, R82 ;  /* 0x000000ffff217224 */ /* 0x000fc400078e0052 */
[----:B------:R-:W-:Y:S01]  /*b4a0*/  IMAD.MOV.U32 R35, RZ, RZ, R50 ;  /* 0x000000ffff237224 */ /* 0x000fe200078e0032 */
[----:B------:R-:W3:Y:S01]  /*b4b0*/  LDS.128 R96, [R239] ;  /* 0x00000000ef607984 */ /* 0x000ee20000000c00 */
[----:B------:R-:W-:Y:S01]  /*b4c0*/  IMAD.MOV.U32 R50, RZ, RZ, R53 ;  /* 0x000000ffff327224 */ /* 0x000fe200078e0035 */
[----:B------:R-:W-:Y:S06]  /*b4d0*/  BAR.SYNC.DEFER_BLOCKING 0x0 ;  /* 0x0000000000007b1d */ /* 0x000fec0000010000 */
[----:B------:R4:W-:Y:S02]  /*b4e0*/  STSM.16.M88.4 [R240], R12 ;  /* 0x0000000cf0007844 */ /* 0x0009e40000000200 */
[----:B------:R-:W-:Y:S01]  /*b4f0*/  BAR.SYNC.DEFER_BLOCKING 0x0 ;  /* 0x0000000000007b1d */ /* 0x000fe20000010000 */
[----:B----4-:R-:W-:-:S02]  /*b500*/  IMAD.MOV.U32 R12, RZ, RZ, R68 ;  /* 0x000000ffff0c7224 */ /* 0x010fc400078e0044 */
[----:B------:R-:W-:Y:S02]  /*b510*/  IMAD.MOV.U32 R13, RZ, RZ, R70 ;  /* 0x000000ffff0d7224 */ /* 0x000fe400078e0046 */
[----:B------:R-:W-:Y:S02]  /*b520*/  IMAD.MOV.U32 R14, RZ, RZ, R36 ;  /* 0x000000ffff0e7224 */ /* 0x000fe400078e0024 */
[----:B------:R-:W-:Y:S01]  /*b530*/  IMAD.MOV.U32 R15, RZ, RZ, R38 ;  /* 0x000000ffff0f7224 */ /* 0x000fe200078e0026 */
[----:B------:R-:W4:Y:S01]  /*b540*/  LDS.128 R88, [R239] ;  /* 0x00000000ef587984 */ /* 0x000f220000000c00 */
[----:B------:R-:W-:Y:S06]  /*b550*/  BAR.SYNC.DEFER_BLOCKING 0x0 ;  /* 0x0000000000007b1d */ /* 0x000fec0000010000 */
[----:B------:R5:W-:Y:S02]  /*b560*/  STSM.16.M88.4 [R240], R20 ;  /* 0x00000014f0007844 */ /* 0x000be40000000200 */
[----:B------:R-:W-:Y:S01]  /*b570*/  BAR.SYNC.DEFER_BLOCKING 0x0 ;  /* 0x0000000000007b1d */ /* 0x000fe20000010000 */
[----:B-----5:R-:W-:-:S02]  /*b580*/  IMAD.MOV.U32 R20, RZ, RZ, R69 ;  /* 0x000000ffff147224 */ /* 0x020fc400078e0045 */
[----:B------:R-:W-:Y:S02]  /*b590*/  IMAD.MOV.U32 R21, RZ, RZ, R71 ;  /* 0x000000ffff157224 */ /* 0x000fe400078e0047 */
[----:B------:R-:W-:Y:S02]  /*b5a0*/  IMAD.MOV.U32 R22, RZ, RZ, R37 ;  /* 0x000000ffff167224 */ /* 0x000fe400078e0025 */
[----:B------:R-:W-:Y:S01]  /*b5b0*/  IMAD.MOV.U32 R23, RZ, RZ, R39 ;  /* 0x000000ffff177224 */ /* 0x000fe200078e0027 */
[----:B------:R-:W5:Y:S01]  /*b5c0*/  LDS.128 R92, [R239] ;  /* 0x00000000ef5c7984 */ /* 0x000f620000000c00 */
[----:B------:R-:W-:Y:S06]  /*b5d0*/  BAR.SYNC.DEFER_BLOCKING 0x0 ;  /* 0x0000000000007b1d */ /* 0x000fec0000010000 */
[----:B------:R-:W-:Y:S02]  /*b5e0*/  STSM.16.M88.4 [R240], R4 ;  /* 0x00000004f0007844 */ /* 0x000fe40000000200 */
[----:B------:R-:W-:Y:S06]  /*b5f0*/  BAR.SYNC.DEFER_BLOCKING 0x0 ;  /* 0x0000000000007b1d */ /* 0x000fec0000010000 */
[----:B------:R-:W5:Y:S02]  /*b600*/  LDS.128 R64, [R239] ;  /* 0x00000000ef407984 */ /* 0x000f640000000c00 */
[----:B------:R-:W-:Y:S01]  /*b610*/  BAR.SYNC.DEFER_BLOCKING 0x0 ;  /* 0x0000000000007b1d */ /* 0x000fe20000010000 */
[----:B--2---:R-:W-:-:S05]  /*b620*/  IMAD R0, R155, UR4, RZ ;  /* 0x000000049b007c24 */ /* 0x004fca000f8e02ff */
[----:B------:R-:W-:-:S04]  /*b630*/  LEA R2, P1, R0, UR6, 0x2 ;  /* 0x0000000600027c11 */ /* 0x000fc8000f8210ff */
[----:B------:R-:W-:Y:S01]  /*b640*/  LEA.HI.X.SX32 R0, R0, UR7, 0x2, P1 ;  /* 0x0000000700007c11 */ /* 0x000fe200088f16ff */
[----:B------:R2:W-:Y:S01]  /*b650*/  STSM.16.M88.4 [R240], R8 ;  /* 0x00000008f0007844 */ /* 0x0005e20000000200 */
[----:B------:R-:W-:Y:S01]  /*b660*/  BAR.SYNC.DEFER_BLOCKING 0x0 ;  /* 0x0000000000007b1d */ /* 0x000fe20000010000 */
[----:B------:R-:W-:Y:S02]  /*b670*/  ISETP.LT.AND P1, PT, R16, R157, !P0 ;  /* 0x0000009d1000720c */ /* 0x000fe40004721270 */
[----:B------:R-:W-:-:S04]  /*b680*/  LEA R18, P6, R3, R2, 0x2 ;  /* 0x0000000203127211 */ /* 0x000fc800078c10ff */
[----:B------:R-:W-:Y:S01]  /*b690*/  LEA.HI.X.SX32 R19, R3, R0, 0x2, P6 ;  /* 0x0000000003137211 */ /* 0x000fe200030f16ff */
[----:B------:R-:W-:Y:S02]  /*b6a0*/  VIADD R3, R17, UR5 ;  /* 0x0000000511037c36 */ /* 0x000fe40008000000 */
[----:B--2---:R-:W-:Y:S02]  /*b6b0*/  IMAD.MOV.U32 R8, RZ, RZ, R72 ;  /* 0x000000ffff087224 */ /* 0x004fe400078e0048 */
[----:B------:R-:W-:Y:S02]  /*b6c0*/  IMAD.MOV.U32 R9, RZ, RZ, R74 ;  /* 0x000000ffff097224 */ /* 0x000fe400078e004a */
[----:B------:R-:W-:Y:S02]  /*b6d0*/  IMAD.MOV.U32 R10, RZ, RZ, R40 ;  /* 0x000000ffff0a7224 */ /* 0x000fe400078e0028 */
[----:B------:R-:W-:Y:S02]  /*b6e0*/  IMAD.MOV.U32 R11, RZ, RZ, R42 ;  /* 0x000000ffff0b7224 */ /* 0x000fe400078e002a */
[----:B------:R-:W-:-:S02]  /*b6f0*/  IMAD.MOV.U32 R40, RZ, RZ, R81 ;  /* 0x000000ffff287224 */ /* 0x000fc400078e0051 */
[----:B------:R-:W-:Y:S01]  /*b700*/  IMAD.MOV.U32 R42, RZ, RZ, R49 ;  /* 0x000000ffff2a7224 */ /* 0x000fe200078e0031 */
[----:B------:R-:W2:Y:S01]  /*b710*/  LDS.128 R60, [R239] ;  /* 0x00000000ef3c7984 */ /* 0x000ea20000000c00 */
[----:B------:R-:W-:Y:S01]  /*b720*/  IMAD.MOV.U32 R49, RZ, RZ, R87 ;  /* 0x000000ffff317224 */ /* 0x000fe200078e0057 */
[----:B------:R-:W-:Y:S06]  /*b730*/  BAR.SYNC.DEFER_BLOCKING 0x0 ;  /* 0x0000000000007b1d */ /* 0x000fec0000010000 */
[----:B------:R-:W-:Y:S02]  /*b740*/  STSM.16.M88.4 [R240], R12 ;  /* 0x0000000cf0007844 */ /* 0x000fe40000000200 */
[----:B------:R-:W-:Y:S06]  /*b750*/  BAR.SYNC.DEFER_BLOCKING 0x0 ;  /* 0x0000000000007b1d */ /* 0x000fec0000010000 */
[----:B------:R-:W2:Y:S02]  /*b760*/  LDS.128 R56, [R239] ;  /* 0x00000000ef387984 */ /* 0x000ea40000000c00 */
[----:B------:R-:W-:Y:S06]  /*b770*/  BAR.SYNC.DEFER_BLOCKING 0x0 ;  /* 0x0000000000007b1d */ /* 0x000fec0000010000 */
[----:B------:R1:W-:Y:S02]  /*b780*/  STSM.16.M88.4 [R240], R20 ;  /* 0x00000014f0007844 */ /* 0x0003e40000000200 */
[----:B------:R-:W-:Y:S01]  /*b790*/  BAR.SYNC.DEFER_BLOCKING 0x0 ;  /* 0x0000000000007b1d */ /* 0x000fe20000010000 */
[----:B-1----:R-:W-:-:S02]  /*b7a0*/  IMAD.MOV.U32 R20, RZ, RZ, R76 ;  /* 0x000000ffff147224 */ /* 0x002fc400078e004c */
[----:B------:R-:W-:Y:S02]  /*b7b0*/  IMAD.MOV.U32 R21, RZ, RZ, R78 ;  /* 0x000000ffff157224 */ /* 0x000fe400078e004e */
[----:B------:R-:W-:Y:S02]  /*b7c0*/  IMAD.MOV.U32 R22, RZ, RZ, R44 ;  /* 0x000000ffff167224 */ /* 0x000fe400078e002c */
[----:B------:R-:W-:Y:S02]  /*b7d0*/  IMAD.MOV.U32 R23, RZ, RZ, R46 ;  /* 0x000000ffff177224 */ /* 0x000fe400078e002e */
[----:B------:R-:W-:Y:S02]  /*b7e0*/  IMAD.MOV.U32 R44, RZ, RZ, R84 ;  /* 0x000000ffff2c7224 */ /* 0x000fe400078e0054 */
[----:B------:R-:W-:Y:S01]  /*b7f0*/  IMAD.MOV.U32 R46, RZ, RZ, R52 ;  /* 0x000000ffff2e7224 */ /* 0x000fe200078e0034 */
[----:B------:R-:W1:Y:S01]  /*b800*/  LDS.128 R36, [R239] ;  /* 0x00000000ef247984 */ /* 0x000e620000000c00 */
[----:B------:R-:W-:Y:S06]  /*b810*/  BAR.SYNC.DEFER_BLOCKING 0x0 ;  /* 0x0000000000007b1d */ /* 0x000fec0000010000 */
[----:B------:R-:W-:Y:S02]  /*b820*/  STSM.16.M88.4 [R240], R8 ;  /* 0x00000008f0007844 */ /* 0x000fe40000000200 */
[----:B------:R-:W-:Y:S06]  /*b830*/  BAR.SYNC.DEFER_BLOCKING 0x0 ;  /* 0x0000000000007b1d */ /* 0x000fec0000010000 */
[----:B------:R-:W1:Y:S02]  /*b840*/  LDS.128 R4, [R239] ;  /* 0x00000000ef047984 */ /* 0x000e640000000c00 */
        /* <DEDUP_REMOVED lines=17> */
[----:B------:R3:W-:Y:S02]  /*b960*/  STSM.16.M88.4 [R240], R40 ;  /* 0x00000028f0007844 */ /* 0x0007e40000000200 */
[----:B------:R-:W-:Y:S01]  /*b970*/  BAR.SYNC.DEFER_BLOCKING 0x0 ;  /* 0x0000000000007b1d */ /* 0x000fe20000010000 */
[----:B---3--:R-:W-:-:S02]  /*b980*/  LOP3.LUT R42, R16, 0x5, RZ, 0xfc, !PT ;  /* 0x00000005102a7812 */ /* 0x008fc400078efcff */
[----:B------:R-:W-:-:S04]  /*b990*/  LEA R40, P6, R17, R2, 0x2 ;  /* 0x0000000211287211 */ /* 0x000fc800078c10ff */
[----:B------:R-:W-:Y:S01]  /*b9a0*/  LEA.HI.X.SX32 R41, R17, R0, 0x2, P6 ;  /* 0x0000000011297211 */ /* 0x000fe200030f16ff */
[----:B------:R-:W-:Y:S01]  /*b9b0*/  VIADD R17, R3, UR5 ;  /* 0x0000000503117c36 */ /* 0x000fe20008000000 */
[----:B------:R-:W3:Y:S01]  /*b9c0*/  LDS.128 R28, [R239] ;  /* 0x00000000ef1c7984 */ /* 0x000ee20000000c00 */
[----:B------:R-:W-:Y:S06]  /*b9d0*/  BAR.SYNC.DEFER_BLOCKING 0x0 ;  /* 0x0000000000007b1d */ /* 0x000fec0000010000 */
[----:B------:R4:W-:Y:S02]  /*b9e0*/  STSM.16.M88.4 [R240], R44 ;  /* 0x0000002cf0007844 */ /* 0x0009e40000000200 */
[----:B------:R-:W-:Y:S01]  /*b9f0*/  BAR.SYNC.DEFER_BLOCKING 0x0 ;  /* 0x0000000000007b1d */ /* 0x000fe20000010000 */
[----:B----4-:R-:W-:-:S02]  /*ba00*/  LOP3.LUT R44, R16, 0x6, RZ, 0xfc, !PT ;  /* 0x00000006102c7812 */ /* 0x010fc400078efcff */
[----:B------:R-:W-:-:S03]  /*ba10*/  LOP3.LUT R46, R16, 0x8, RZ, 0xfc, !PT ;  /* 0x00000008102e7812 */ /* 0x000fc600078efcff */
[----:B------:R-:W4:Y:S02]  /*ba20*/  LDS.128 R32, [R239] ;  /* 0x00000000ef207984 */ /* 0x000f240000000c00 */
[----:B------:R-:W-:Y:S06]  /*ba30*/  BAR.SYNC.DEFER_BLOCKING 0x0 ;  /* 0x0000000000007b1d */ /* 0x000fec0000010000 */
[----:B------:R-:W-:Y:S02]  /*ba40*/  STSM.16.M88.4 [R240], R48 ;  /* 0x00000030f0007844 */ /* 0x000fe40000000200 */
[----:B------:R-:W-:Y:S06]  /*ba50*/  BAR.SYNC.DEFER_BLOCKING 0x0 ;  /* 0x0000000000007b1d */ /* 0x000fec0000010000 */
[----:B------:R5:W-:Y:S01]  /*ba60*/  @P1 STG.E desc[UR12][R18.64], R100 ;  /* 0x0000006412001986 */ /* 0x000be2000c10190c */
[----:B------:R-:W-:-:S02]  /*ba70*/  ISETP.LT.AND P1, PT, R42, R157, !P0 ;  /* 0x0000009d2a00720c */ /* 0x000fc40004721270 */
[C---:B------:R-:W-:Y:S01]  /*ba80*/  LEA R42, P6, R3.reuse, R2, 0x2 ;  /* 0x00000002032a7211 */ /* 0x040fe200078c10ff */
[----:B------:R2:W-:Y:S01]  /*ba90*/  @P4 STG.E desc[UR12][R40.64], R96 ;  /* 0x0000006028004986 */ /* 0x0005e2000c10190c */
[----:B------:R-:W-:Y:S02]  /*baa0*/  ISETP.LT.AND P4, PT, R44, R157, !P0 ;  /* 0x0000009d2c00720c */ /* 0x000fe40004781270 */
[----:B------:R-:W-:Y:S01]  /*bab0*/  LEA.HI.X.SX32 R43, R3, R0, 0x2, P6 ;  /* 0x00000000032b7211 */ /* 0x000fe200030f16ff */
[C---:B------:R-:W-:Y:S01]  /*bac0*/  VIADD R3, R17.reuse, UR5 ;  /* 0x0000000511037c36 */ /* 0x040fe20008000000 */
[----:B------:R-:W-:Y:S01]  /*bad0*/  LEA R44, P6, R17, R2, 0x2 ;  /* 0x00000002112c7211 */ /* 0x000fe200078c10ff */
[----:B------:R-:W4:Y:S01]  /*bae0*/  LDS.128 R236, [R239] ;  /* 0x00000000efec7984 */ /* 0x000f220000000c00 */
[----:B-----5:R-:W-:-:S03]  /*baf0*/  LOP3.LUT R18, R16, 0x7, RZ, 0xfc, !PT ;  /* 0x0000000710127812 */ /* 0x020fc600078efcff */
[----:B------:R5:W-:Y:S01]  /*bb00*/  @P2 STG.E desc[UR12][R42.64], R101 ;  /* 0x000000652a002986 */ /* 0x000be2000c10190c */
[----:B------:R-:W-:Y:S01]  /*bb10*/  LEA.HI.X.SX32 R45, R17, R0, 0x2, P6 ;  /* 0x00000000112d7211 */ /* 0x000fe200030f16ff */
[C---:B------:R-:W-:Y:S01]  /*bb20*/  VIADD R17, R3.reuse, UR5 ;  /* 0x0000000503117c36 */ /* 0x040fe20008000000 */
[-C--:B------:R-:W-:Y:S02]  /*bb30*/  ISETP.LT.AND P2, PT, R18, R157.reuse, !P0 ;  /* 0x0000009d1200720c */ /* 0x080fe40004741270 */
[C---:B------:R-:W-:Y:S01]  /*bb40*/  LEA R18, P6, R3.reuse, R2, 0x2 ;  /* 0x0000000203127211 */ /* 0x040fe200078c10ff */
[----:B------:R1:W-:Y:S01]  /*bb50*/  @P3 STG.E desc[UR12][R44.64], R97 ;  /* 0x000000612c003986 */ /* 0x0003e2000c10190c */
[----:B------:R-:W-:Y:S02]  /*bb60*/  ISETP.LT.AND P3, PT, R46, R157, !P0 ;  /* 0x0000009d2e00720c */ /* 0x000fe40004761270 */
[----:B------:R-:W-:Y:S01]  /*bb70*/  LEA.HI.X.SX32 R19, R3, R0, 0x2, P6 ;  /* 0x0000000003137211 */ /* 0x000fe200030f16ff */
[C---:B------:R-:W-:Y:S01]  /*bb80*/  VIADD R3, R17.reuse, UR5 ;  /* 0x0000000511037c36 */ /* 0x040fe20008000000 */
[----:B--2---:R-:W-:-:S02]  /*bb90*/  LEA R40, P6, R17, R2, 0x2 ;  /* 0x0000000211287211 */ /* 0x004fc400078c10ff */
[C---:B------:R-:W-:Y:S01]  /*bba0*/  LOP3.LUT R46, R16.reuse, 0x9, RZ, 0xfc, !PT ;  /* 0x00000009102e7812 */ /* 0x040fe200078efcff */
[----:B------:R2:W-:Y:S01]  /*bbb0*/  @P5 STG.E desc[UR12][R18.64], R102 ;  /* 0x0000006612005986 */ /* 0x0005e2000c10190c */
[----:B------:R-:W-:Y:S01]  /*bbc0*/  LEA.HI.X.SX32 R41, R17, R0, 0x2, P6 ;  /* 0x0000000011297211 */ /* 0x000fe200030f16ff */
[C---:B------:R-:W-:Y:S01]  /*bbd0*/  VIADD R17, R3.reuse, UR5 ;  /* 0x0000000503117c36 */ /* 0x040fe20008000000 */
[C---:B-----5:R-:W-:Y:S02]  /*bbe0*/  LEA R42, P6, R3.reuse, R2, 0x2 ;  /* 0x00000002032a7211 */ /* 0x060fe400078c10ff */
[----:B-1----:R-:W-:Y:S01]  /*bbf0*/  LOP3.LUT R44, R16, 0xa, RZ, 0xfc, !PT ;  /* 0x0000000a102c7812 */ /* 0x002fe200078efcff */
[----:B------:R1:W-:Y:S01]  /*bc00*/  @P1 STG.E desc[UR12][R40.64], R98 ;  /* 0x0000006228001986 */ /* 0x0003e2000c10190c */
[----:B------:R-:W-:Y:S01]  /*bc10*/  LEA.HI.X.SX32 R43, R3, R0, 0x2, P6 ;  /* 0x00000000032b7211 */ /* 0x000fe200030f16ff */
[----:B------:R-:W-:Y:S01]  /*bc20*/  VIADD R3, R17, UR5 ;  /* 0x0000000511037c36 */ /* 0x000fe20008000000 */
[----:B------:R-:W-:-:S02]  /*bc30*/  ISETP.LT.AND P1, PT, R44, R157, !P0 ;  /* 0x0000009d2c00720c */ /* 0x000fc40004721270 */
[C---:B------:R-:W-:Y:S01]  /*bc40*/  LEA R44, P6, R17.reuse, R2, 0x2 ;  /* 0x00000002112c7211 */ /* 0x040fe200078c10ff */
[----:B------:R5:W-:Y:S01]  /*bc50*/  @P4 STG.E desc[UR12][R42.64], R103 ;  /* 0x000000672a004986 */ /* 0x000be2000c10190c */
[----:B------:R-:W-:Y:S02]  /*bc60*/  ISETP.LT.AND P5, PT, R46, R157, !P0 ;  /* 0x0000009d2e00720c */ /* 0x000fe400047a1270 */
[----:B------:R-:W-:Y:S01]  /*bc70*/  LEA.HI.X.SX32 R45, R17, R0, 0x2, P6 ;  /* 0x00000000112d7211 */ /* 0x000fe200030f16ff */
[C---:B------:R-:W-:Y:S01]  /*bc80*/  VIADD R17, R3.reuse, UR5 ;  /* 0x0000000503117c36 */ /* 0x040fe20008000000 */
[C---:B--2---:R-:W-:Y:S02]  /*bc90*/  LEA R18, P6, R3.reuse, R2, 0x2 ;  /* 0x0000000203127211 */ /* 0x044fe400078c10ff */
[----:B------:R-:W-:Y:S01]  /*bca0*/  LOP3.LUT R46, R16, 0xb, RZ, 0xfc, !PT ;  /* 0x0000000b102e7812 */ /* 0x000fe200078efcff */
[----:B------:R2:W-:Y:S01]  /*bcb0*/  @P2 STG.E desc[UR12][R44.64], R99 ;  /* 0x000000632c002986 */ /* 0x0005e2000c10190c */
[----:B------:R-:W-:Y:S01]  /*bcc0*/  LEA.HI.X.SX32 R19, R3, R0, 0x2, P6 ;  /* 0x0000000003137211 */ /* 0x000fe200030f16ff */
[C---:B------:R-:W-:Y:S01]  /*bcd0*/  VIADD R3, R17.reuse, UR5 ;  /* 0x0000000511037c36 */ /* 0x040fe20008000000 */
[----:B-1----:R-:W-:-:S02]  /*bce0*/  LEA R40, P6, R17, R2, 0x2 ;  /* 0x0000000211287211 */ /* 0x002fc400078c10ff */
[----:B-----5:R-:W-:Y:S01]  /*bcf0*/  LOP3.LUT R42, R16, 0xd, RZ, 0xfc, !PT ;  /* 0x0000000d102a7812 */ /* 0x020fe200078efcff */
        /* <DEDUP_REMOVED lines=14> */
[----:B-1----:R-:W-:Y:S02]  /*bde0*/  LEA R18, P6, R3, R2, 0x2 ;  /* 0x0000000203127211 */ /* 0x002fe400078c10ff */
[----:B-----5:R-:W-:Y:S01]  /*bdf0*/  LOP3.LUT R40, R16, 0x10, RZ, 0xfc, !PT ;  /* 0x0000001010287812 */ /* 0x020fe200078efcff */
[----:B------:R1:W-:Y:S01]  /*be00*/  @P4 STG.E desc[UR12][R44.64], R93 ;  /* 0x0000005d2c004986 */ /* 0x0003e2000c10190c */
[----:B------:R-:W-:Y:S02]  /*be10*/  ISETP.LT.AND P2, PT, R46, R157, !P0 ;  /* 0x0000009d2e00720c */ /* 0x000fe40004741270 */
[----:B------:R-:W-:-:S02]  /*be20*/  LOP3.LUT R46, R16, 0xe, RZ, 0xfc, !PT ;  /* 0x0000000e102e7812 */ /* 0x000fc400078efcff */
[----:B------:R-:W-:Y:S01]  /*be30*/  LEA.HI.X.SX32 R19, R3, R0, 0x2, P6 ;  /* 0x0000000003137211 */ /* 0x000fe200030f16ff */
[C---:B------:R-:W-:Y:S01]  /*be40*/  VIADD R3, R17.reuse, UR5 ;  /* 0x0000000511037c36 */ /* 0x040fe20008000000 */
[-C--:B------:R-:W-:Y:S02]  /*be50*/  ISETP.LT.AND P4, PT, R40, R157.reuse, !P0 ;  /* 0x0000009d2800720c */ /* 0x080fe40004781270 */
[C---:B------:R-:W-:Y:S02]  /*be60*/  LEA R40, P6, R17.reuse, R2, 0x2 ;  /* 0x0000000211287211 */ /* 0x040fe400078c10ff */
[----:B------:R-:W-:Y:S02]  /*be70*/  ISETP.LT.AND P5, PT, R46, R157, !P0 ;  /* 0x0000009d2e00720c */ /* 0x000fe400047a1270 */
[----:B------:R-:W-:Y:S01]  /*be80*/  LEA.HI.X.SX32 R41, R17, R0, 0x2, P6 ;  /* 0x0000000011297211 */ /* 0x000fe200030f16ff */
[C---:B------:R-:W-:Y:S01]  /*be90*/  VIADD R17, R3.reuse, UR5 ;  /* 0x0000000503117c36 */ /* 0x040fe20008000000 */
[----:B--2---:R-:W-:Y:S01]  /*bea0*/  LEA R42, P6, R3, R2, 0x2 ;  /* 0x00000002032a7211 */ /* 0x004fe200078c10ff */
[----:B------:R2:W-:Y:S01]  /*beb0*/  @P2 STG.E desc[UR12][R18.64], R90 ;  /* 0x0000005a12002986 */ /* 0x0005e2000c10190c */
[----:B------:R-:W-:-:S02]  /*bec0*/  LOP3.LUT R46, R16, 0xf, RZ, 0xfc, !PT ;  /* 0x0000000f102e7812 */ /* 0x000fc400078efcff */
[----:B------:R-:W-:Y:S01]  /*bed0*/  LEA.HI.X.SX32 R43, R3, R0, 0x2, P6 ;  /* 0x00000000032b7211 */ /* 0x000fe200030f16ff */
[C---:B------:R-:W-:Y:S01]  /*bee0*/  VIADD R3, R17.reuse, UR5 ;  /* 0x0000000511037c36 */ /* 0x040fe20008000000 */
[C---:B-1----:R-:W-:Y:S01]  /*bef0*/  LEA R44, P6, R17.reuse, R2, 0x2 ;  /* 0x00000002112c7211 */ /* 0x042fe200078c10ff */
[----:B------:R1:W-:Y:S01]  /*bf00*/  @P3 STG.E desc[UR12][R40.64], R94 ;  /* 0x0000005e28003986 */ /* 0x0003e2000c10190c */
[----:B------:R-:W-:Y:S02]  /*bf10*/  ISETP.LT.AND P1, PT, R46, R157, !P0 ;  /* 0x0000009d2e00720c */ /* 0x000fe40004721270 */
[C---:B------:R-:W-:Y:S01]  /*bf20*/  LOP3.LUT R46, R16.reuse, 0x11, RZ, 0xfc, !PT ;  /* 0x00000011102e7812 */ /* 0x040fe200078efcff */
[----:B------:R5:W-:Y:S01]  /*bf30*/  @P5 STG.E desc[UR12][R42.64], R91 ;  /* 0x0000005b2a005986 */ /* 0x000be2000c10190c */
[----:B------:R-:W-:Y:S01]  /*bf40*/  LEA.HI.X.SX32 R45, R17, R0, 0x2, P6 ;  /* 0x00000000112d7211 */ /* 0x000fe200030f16ff */
[----:B------:R-:W-:Y:S01]  /*bf50*/  VIADD R17, R3, UR5 ;  /* 0x0000000503117c36 */ /* 0x000fe20008000000 */
[----:B--2---:R-:W-:-:S02]  /*bf60*/  LOP3.LUT R18, R16, 0x13, RZ, 0xfc, !PT ;  /* 0x0000001310127812 */ /* 0x004fc400078efcff */
[-C--:B------:R-:W-:Y:S02]  /*bf70*/  ISETP.LT.AND P2, PT, R46, R157.reuse, !P0 ;  /* 0x0000009d2e00720c */ /* 0x080fe40004741270 */
[----:B------:R-:W-:Y:S02]  /*bf80*/  ISETP.LT.AND P5, PT, R18, R157, !P0 ;  /* 0x0000009d1200720c */ /* 0x000fe400047a1270 */
[C---:B------:R-:W-:Y:S01]  /*bf90*/  LEA R18, P6, R3.reuse, R2, 0x2 ;  /* 0x0000000203127211 */ /* 0x040fe200078c10ff */
[----:B------:R2:W-:Y:S01]  /*bfa0*/  @P1 STG.E desc[UR12][R44.64], R95 ;  /* 0x0000005f2c001986 */ /* 0x0005e2000c10190c */
[----:B------:R-:W-:Y:S02]  /*bfb0*/  LOP3.LUT R46, R16, 0x12, RZ, 0xfc, !PT ;  /* 0x00000012102e7812 */ /* 0x000fe400078efcff */
[----:B------:R-:W-:Y:S01]  /*bfc0*/  LEA.HI.X.SX32 R19, R3, R0, 0x2, P6 ;  /* 0x0000000003137211 */ /* 0x000fe200030f16ff */
[C---:B------:R-:W-:Y:S01]  /*bfd0*/  VIADD R3, R17.reuse, UR5 ;  /* 0x0000000511037c36 */ /* 0x040fe20008000000 */
[----:B-1----:R-:W-:-:S02]  /*bfe0*/  LEA R40, P6, R17, R2, 0x2 ;  /* 0x0000000211287211 */ /* 0x002fc400078c10ff */
[-C--:B------:R-:W-:Y:S01]  /*bff0*/  ISETP.LT.AND P3, PT, R46, R157.reuse, !P0 ;  /* 0x0000009d2e00720c */ /* 0x080fe20004761270 */
[----:B------:R1:W-:Y:S01]  /*c000*/  @P4 STG.E desc[UR12][R18.64], R64 ;  /* 0x0000004012004986 */ /* 0x0003e2000c10190c */
[----:B------:R-:W-:Y:S01]  /*c010*/  LEA.HI.X.SX32 R41, R17, R0, 0x2, P6 ;  /* 0x0000000011297211 */ /* 0x000fe200030f16ff */
[C---:B------:R-:W-:Y:S01]  /*c020*/  VIADD R17, R3.reuse, UR5 ;  /* 0x0000000503117c36 */ /* 0x040fe20008000000 */
[C---:B-----5:R-:W-:Y:S02]  /*c030*/  LEA R42, P6, R3.reuse, R2, 0x2 ;  /* 0x00000002032a7211 */ /* 0x060fe400078c10ff */
[C---:B--2---:R-:W-:Y:S01]  /*c040*/  LOP3.LUT R44, R16.reuse, 0x16, RZ, 0xfc, !PT ;  /* 0x00000016102c7812 */ /* 0x044fe200078efcff */
[----:B------:R2:W-:Y:S01]  /*c050*/  @P2 STG.E desc[UR12][R40.64], R60 ;  /* 0x0000003c28002986 */ /* 0x0005e2000c10190c */
[----:B------:R-:W-:Y:S02]  /*c060*/  LOP3.LUT R46, R16, 0x14, RZ, 0xfc, !PT ;  /* 0x00000014102e7812 */ /* 0x000fe400078efcff */
        /* <DEDUP_REMOVED lines=8> */
[C---:B-1----:R-:W-:Y:S02]  /*c0f0*/  LEA R18, P6, R3.reuse, R2, 0x2 ;  /* 0x0000000203127211 */ /* 0x042fe400078c10ff */
[----:B------:R-:W-:Y:S01]  /*c100*/  LOP3.LUT R46, R16, 0x15, RZ, 0xfc, !PT ;  /* 0x00000015102e7812 */ /* 0x000fe200078efcff */
[----:B------:R1:W-:Y:S01]  /*c110*/  @P5 STG.E desc[UR12][R44.64], R61 ;  /* 0x0000003d2c005986 */ /* 0x0003e2000c10190c */
[----:B------:R-:W-:Y:S01]  /*c120*/  LEA.HI.X.SX32 R19, R3, R0, 0x2, P6 ;  /* 0x0000000003137211 */ /* 0x000fe200030f16ff */
[C---:B------:R-:W-:Y:S01]  /*c130*/  VIADD R3, R17.reuse, UR5 ;  /* 0x0000000511037c36 */ /* 0x040fe20008000000 */
[----:B--2---:R-:W-:-:S02]  /*c140*/  LEA R40, P6, R17, R2, 0x2 ;  /* 0x0000000211287211 */ /* 0x004fc400078c10ff */
[----:B-----5:R-:W-:Y:S01]  /*c150*/  LOP3.LUT R42, R16, 0x19, RZ, 0xfc, !PT ;  /* 0x00000019102a7812 */ /* 0x020fe200078efcff */
[----:B------:R2:W-:Y:S01]  /*c160*/  @P1 STG.E desc[UR12][R18.64], R66 ;  /* 0x0000004212001986 */ /* 0x0005e2000c10190c */
[-C--:B------:R-:W-:Y:S02]  /*c170*/  ISETP.LT.AND P4, PT, R46, R157.reuse, !P0 ;  /* 0x0000009d2e00720c */ /* 0x080fe40004781270 */
[----:B------:R-:W-:Y:S02]  /*c180*/  LOP3.LUT R46, R16, 0x17, RZ, 0xfc, !PT ;  /* 0x00000017102e7812 */ /* 0x000fe400078efcff */
[----:B------:R-:W-:Y:S01]  /*c190*/  LEA.HI.X.SX32 R41, R17, R0, 0x2, P6 ;  /* 0x0000000011297211 */ /* 0x000fe200030f16ff */
[C---:B------:R-:W-:Y:S01]  /*c1a0*/  VIADD R17, R3.reuse, UR5 ;  /* 0x0000000503117c36 */ /* 0x040fe20008000000 */
[----:B------:R-:W-:Y:S02]  /*c1b0*/  ISETP.LT.AND P1, PT, R42, R157, !P0 ;  /* 0x0000009d2a00720c */ /* 0x000fe40004721270 */
[----:B------:R-:W-:-:S02]  /*c1c0*/  LEA R42, P6, R3, R2, 0x2 ;  /* 0x00000002032a7211 */ /* 0x000fc400078c10ff */
[-C--:B------:R-:W-:Y:S02]  /*c1d0*/  ISETP.LT.AND P3, PT, R46, R157.reuse, !P0 ;  /* 0x0000009d2e00720c */ /* 0x080fe40004761270 */
[----:B------:R-:W-:Y:S01]  /*c1e0*/  LEA.HI.X.SX32 R43, R3, R0, 0x2, P6 ;  /* 0x00000000032b7211 */ /* 0x000fe200030f16ff */
[C---:B------:R-:W-:Y:S01]  /*c1f0*/  VIADD R3, R17.reuse, UR5 ;  /* 0x0000000511037c36 */ /* 0x040fe20008000000 */
[C---:B-1----:R-:W-:Y:S01]  /*c200*/  LEA R44, P6, R17.reuse, R2, 0x2 ;  /* 0x00000002112c7211 */ /* 0x042fe200078c10ff */
[----:B------:R1:W-:Y:S01]  /*c210*/  @P4 STG.E desc[UR12][R40.64], R62 ;  /* 0x0000003e28004986 */ /* 0x0003e2000c10190c */
[----:B------:R-:W-:Y:S02]  /*c220*/  LOP3.LUT R46, R16, 0x18, RZ, 0xfc, !PT ;  /* 0x00000018102e7812 */ /* 0x000fe400078efcff */
[----:B------:R-:W-:Y:S01]  /*c230*/  LEA.HI.X.SX32 R45, R17, R0, 0x2, P6 ;  /* 0x00000000112d7211 */ /* 0x000fe200030f16ff */
[C---:B------:R-:W-:Y:S01]  /*c240*/  VIADD R17, R3.reuse, UR5 ;  /* 0x0000000503117c36 */ /* 0x040fe20008000000 */
[----:B--2---:R-:W-:Y:S01]  /*c250*/  LEA R18, P6, R3, R2, 0x2 ;  /* 0x0000000203127211 */ /* 0x004fe200078c10ff */
[----:B------:R2:W-:Y:S01]  /*c260*/  @P2 STG.E desc[UR12][R42.64], R67 ;  /* 0x000000432a002986 */ /* 0x0005e2000c10190c */
[----:B------:R-:W-:-:S02]  /*c270*/  ISETP.LT.AND P5, PT, R46, R157, !P0 ;  /* 0x0000009d2e00720c */ /* 0x000fc400047a1270 */
[C---:B------:R-:W-:Y:S01]  /*c280*/  LOP3.LUT R46, R16.reuse, 0x1a, RZ, 0xfc, !PT ;  /* 0x0000001a102e7812 */ /* 0x040fe200078efcff */
[----:B------:R5:W-:Y:S01]  /*c290*/  @P3 STG.E desc[UR12][R44.64], R63 ;  /* 0x0000003f2c003986 */ /* 0x000be2000c10190c */
[----:B------:R-:W-:Y:S01]  /*c2a0*/  LEA.HI.X.SX32 R19, R3, R0, 0x2, P6 ;  /* 0x0000000003137211 */ /* 0x000fe200030f16ff */
[C---:B------:R-:W-:Y:S01]  /*c2b0*/  VIADD R3, R17.reuse, UR5 ;  /* 0x0000000511037c36 */ /* 0x040fe20008000000 */
[----:B-1----:R-:W-:Y:S02]  /*c2c0*/  LOP3.LUT R40, R16, 0x1c, RZ, 0xfc, !PT ;  /* 0x0000001c10287812 */ /* 0x002fe400078efcff */
[-C--:B------:R-:W-:Y:S02]  /*c2d0*/  ISETP.LT.AND P4, PT, R46, R157.reuse, !P0 ;  /* 0x0000009d2e00720c */ /* 0x080fe40004781270 */
[----:B------:R-:W-:Y:S02]  /*c2e0*/  ISETP.LT.AND P3, PT, R40, R157, !P0 ;  /* 0x0000009d2800720c */ /* 0x000fe40004761270 */
[----:B------:R-:W-:Y:S01]  /*c2f0*/  LEA R40, P6, R17, R2, 0x2 ;  /* 0x0000000211287211 */ /* 0x000fe200078c10ff */
[----:B------:R1:W-:Y:S01]  /*c300*/  @P5 STG.E desc[UR12][R18.64], R56 ;  /* 0x0000003812005986 */ /* 0x0003e2000c10190c */
[----:B------:R-:W-:-:S02]  /*c310*/  LOP3.LUT R46, R16, 0x1b, RZ, 0xfc, !PT ;  /* 0x0000001b102e7812 */ /* 0x000fc400078efcff */
[----:B------:R-:W-:Y:S01]  /*c320*/  LEA.HI.X.SX32 R41, R17, R0, 0x2, P6 ;  /* 0x0000000011297211 */ /* 0x000fe200030f16ff */
[C---:B------:R-:W-:Y:S01]  /*c330*/  VIADD R17, R3.reuse, UR5 ;  /* 0x0000000503117c36 */ /* 0x040fe20008000000 */
[C---:B--2---:R-:W-:Y:S02]  /*c340*/  LEA R42, P6, R3.reuse, R2, 0x2 ;  /* 0x00000002032a7211 */ /* 0x044fe400078c10ff */
[----:B------:R-:W-:Y:S01]  /*c350*/  ISETP.LT.AND P2, PT, R46, R157, !P0 ;  /* 0x0000009d2e00720c */ /* 0x000fe20004741270 */
[----:B------:R2:W-:Y:S01]  /*c360*/  @P1 STG.E desc[UR12][R40.64], R36 ;  /* 0x0000002428001986 */ /* 0x0005e2000c10190c */
[----:B------:R-:W-:Y:S01]  /*c370*/  LEA.HI.X.SX32 R43, R3, R0, 0x2, P6 ;  /* 0x00000000032b7211 */ /* 0x000fe200030f16ff */
[C---:B------:R-:W-:Y:S01]  /*c380*/  VIADD R3, R17.reuse, UR5 ;  /* 0x0000000511037c36 */ /* 0x040fe20008000000 */
[----:B-----5:R-:W-:Y:S02]  /*c390*/  LEA R44, P6, R17, R2, 0x2 ;  /* 0x00000002112c7211 */ /* 0x020fe400078c10ff */
[C---:B-1----:R-:W-:Y:S01]  /*c3a0*/  LOP3.LUT R18, R16.reuse, 0x1f, RZ, 0xfc, !PT ;  /* 0x0000001f10127812 */ /* 0x042fe200078efcff */
[----:B------:R1:W-:Y:S01]  /*c3b0*/  @P4 STG.E desc[UR12][R42.64], R57 ;  /* 0x000000392a004986 */ /* 0x0003e2000c10190c */
[----:B------:R-:W-:-:S02]  /*c3c0*/  LOP3.LUT R46, R16, 0x1d, RZ, 0xfc, !PT ;  /* 0x0000001d102e7812 */ /* 0x000fc400078efcff */
        /* <DEDUP_REMOVED lines=9> */
[----:B------:R-:W-:Y:S01]  /*c460*/  LOP3.LUT R36, R16, 0x21, RZ, 0xfc, !PT ;  /* 0x0000002110247812 */ /* 0x000fe200078efcff */
[----:B------:R2:W-:Y:S01]  /*c470*/  @P3 STG.E desc[UR12][R18.64], R58 ;  /* 0x0000003a12003986 */ /* 0x0005e2000c10190c */
[----:B------:R-:W-:Y:S01]  /*c480*/  LEA.HI.X.SX32 R41, R17, R0, 0x2, P6 ;  /* 0x0000000011297211 */ /* 0x000fe200030f16ff */
[C---:B------:R-:W-:Y:S01]  /*c490*/  VIADD R17, R3.reuse, UR5 ;  /* 0x0000000503117c36 */ /* 0x040fe20008000000 */
[----:B------:R-:W-:Y:S02]  /*c4a0*/  ISETP.LT.AND P3, PT, R36, R157, !P0 ;  /* 0x0000009d2400720c */ /* 0x000fe40004761270 */
[----:B-1----:R-:W-:Y:S01]  /*c4b0*/  LEA R42, P6, R3, R2, 0x2 ;  /* 0x00000002032a7211 */ /* 0x002fe200078c10ff */
[----:B------:R1:W-:Y:S01]  /*c4c0*/  @P5 STG.E desc[UR12][R40.64], R38 ;  /* 0x0000002628005986 */ /* 0x0003e2000c10190c */
[C---:B------:R-:W-:Y:S02]  /*c4d0*/  LOP3.LUT R36, R16.reuse, 0x22, RZ, 0xfc, !PT ;  /* 0x0000002210247812 */ /* 0x040fe400078efcff */
[----:B------:R-:W-:-:S02]  /*c4e0*/  LOP3.LUT R46, R16, 0x1e, RZ, 0xfc, !PT ;  /* 0x0000001e102e7812 */ /* 0x000fc400078efcff */
[----:B------:R-:W-:Y:S01]  /*c4f0*/  LEA.HI.X.SX32 R43, R3, R0, 0x2, P6 ;  /* 0x00000000032b7211 */ /* 0x000fe200030f16ff */
[C---:B------:R-:W-:Y:S01]  /*c500*/  VIADD R3, R17.reuse, UR5 ;  /* 0x0000000511037c36 */ /* 0x040fe20008000000 */
[-C--:B------:R-:W-:Y:S02]  /*c510*/  ISETP.LT.AND P5, PT, R36, R157.reuse, !P0 ;  /* 0x0000009d2400720c */ /* 0x080fe400047a1270 */
[-C--:B------:R-:W-:Y:S02]  /*c520*/  ISETP.LT.AND P1, PT, R46, R157.reuse, !P0 ;  /* 0x0000009d2e00720c */ /* 0x080fe40004721270 */
[C---:B------:R-:W-:Y:S02]  /*c530*/  LEA R36, P6, R17.reuse, R2, 0x2 ;  /* 0x0000000211247211 */ /* 0x040fe400078c10ff */
[----:B------:R-:W-:Y:S02]  /*c540*/  LOP3.LUT R46, R16, 0x20, RZ, 0xfc, !PT ;  /* 0x00000020102e7812 */ /* 0x000fe400078efcff */
[----:B-----5:R-:W-:Y:S01]  /*c550*/  LEA.HI.X.SX32 R37, R17, R0, 0x2, P6 ;  /* 0x0000000011257211 */ /* 0x020fe200030f16ff */
[----:B------:R-:W-:Y:S01]  /*c560*/  VIADD R17, R3, UR5 ;  /* 0x0000000503117c36 */ /* 0x000fe20008000000 */
[----:B------:R-:W-:-:S02]  /*c570*/  ISETP.LT.AND P2, PT, R46, R157, !P0 ;  /* 0x0000009d2e00720c */ /* 0x000fc40004741270 */
[C---:B--2---:R-:W-:Y:S02]  /*c580*/  LEA R18, P6, R3.reuse, R2, 0x2 ;  /* 0x0000000203127211 */ /* 0x044fe400078c10ff */
[C---:B------:R-:W-:Y:S01]  /*c590*/  LOP3.LUT R44, R16.reuse, 0x23, RZ, 0xfc, !PT ;  /* 0x00000023102c7812 */ /* 0x040fe200078efcff */
[----:B------:R2:W-:Y:S01]  /*c5a0*/  @P1 STG.E desc[UR12][R42.64], R59 ;  /* 0x0000003b2a001986 */ /* 0x0005e2000c10190c */
[----:B------:R-:W-:Y:S01]  /*c5b0*/  LEA.HI.X.SX32 R19, R3, R0, 0x2, P6 ;  /* 0x0000000003137211 */ /* 0x000fe200030f16ff */
[C---:B------:R-:W-:Y:S01]  /*c5c0*/  VIADD R3, R17.reuse, UR5 ;  /* 0x0000000511037c36 */ /* 0x040fe20008000000 */
[C---:B-1----:R-:W-:Y:S01]  /*c5d0*/  LEA R40, P6, R17.reuse, R2, 0x2 ;  /* 0x0000000211287211 */ /* 0x042fe200078c10ff */
[----:B------:R1:W-:Y:S01]  /*c5e0*/  @P4 STG.E desc[UR12][R36.64], R39 ;  /* 0x0000002724004986 */ /* 0x0003e2000c10190c */
[----:B------:R-:W-:Y:S02]  /*c5f0*/  LOP3.LUT R38, R16, 0x25, RZ, 0xfc, !PT ;  /* 0x0000002510267812 */ /* 0x000fe400078efcff */
[----:B------:R-:W-:Y:S01]  /*c600*/  LEA.HI.X.SX32 R41, R17, R0, 0x2, P6 ;  /* 0x0000000011297211 */ /* 0x000fe200030f16ff */
[----:B------:R-:W-:Y:S01]  /*c610*/  VIADD R17, R3, UR5 ;  /* 0x0000000503117c36 */ /* 0x000fe20008000000 */
[----:B------:R-:W-:Y:S01]  /*c620*/  ISETP.LT.AND P1, PT, R44, R157, !P0 ;  /* 0x0000009d2c00720c */ /* 0x000fe20004721270 */
[----:B------:R5:W-:Y:S01]  /*c630*/  @P2 STG.E desc[UR12][R18.64], R4 ;  /* 0x0000000412002986 */ /* 0x000be2000c10190c */
[----:B------:R-:W-:-:S02]  /*c640*/  LOP3.LUT R44, R16, 0x24, RZ, 0xfc, !PT ;  /* 0x00000024102c7812 */ /* 0x000fc400078efcff */
[C---:B--2---:R-:W-:Y:S01]  /*c650*/  LEA R42, P6, R3.reuse, R2, 0x2 ;  /* 0x00000002032a7211 */ /* 0x044fe200078c10ff */
[----:B------:R2:W-:Y:S01]  /*c660*/  @P3 STG.E desc[UR12][R40.64], R12 ;  /* 0x0000000c28003986 */ /* 0x0005e2000c10190c */
[-C--:B------:R-:W-:Y:S02]  /*c670*/  ISETP.LT.AND P2, PT, R38, R157.reuse, !P0 ;  /* 0x0000009d2600720c */ /* 0x080fe40004741270 */
[----:B------:R-:W-:Y:S01]  /*c680*/  LEA.HI.X.SX32 R43, R3, R0, 0x2, P6 ;  /* 0x00000000032b7211 */ /* 0x000fe200030f16ff */
[C---:B------:R-:W-:Y:S01]  /*c690*/  VIADD R3, R17.reuse, UR5 ;  /* 0x0000000511037c36 */ /* 0x040fe20008000000 */
[----:B------:R-:W-:Y:S02]  /*c6a0*/  LOP3.LUT R38, R16, 0x26, RZ, 0xfc, !PT ;  /* 0x0000002610267812 */ /* 0x000fe400078efcff */
[----:B-1----:R-:W-:Y:S01]  /*c6b0*/  LEA R36, P6, R17, R2, 0x2 ;  /* 0x0000000211247211 */ /* 0x002fe200078c10ff */
[----:B------:R1:W-:Y:S01]  /*c6c0*/  @P5 STG.E desc[UR12][R42.64], R5 ;  /* 0x000000052a005986 */ /* 0x0003e2000c10190c */
[----:B------:R-:W-:-:S02]  /*c6d0*/  ISETP.LT.AND P4, PT, R44, R157, !P0 ;  /* 0x0000009d2c00720c */ /* 0x000fc40004781270 */
[-C--:B------:R-:W-:Y:S02]  /*c6e0*/  ISETP.LT.AND P3, PT, R38, R157.reuse, !P0 ;  /* 0x0000009d2600720c */ /* 0x080fe40004761270 */
[----:B------:R-:W-:Y:S01]  /*c6f0*/  LEA.HI.X.SX32 R37, R17, R0, 0x2, P6 ;  /* 0x0000000011257211 */ /* 0x000fe200030f16ff */
[C---:B------:R-:W-:Y:S01]  /*c700*/  VIADD R17, R3.reuse, UR5 ;  /* 0x0000000503117c36 */ /* 0x040fe20008000000 */
[C---:B------:R-:W-:Y:S02]  /*c710*/  LOP3.LUT R38, R16.reuse, 0x27, RZ, 0xfc, !PT ;  /* 0x0000002710267812 */ /* 0x040fe400078efcff */
[----:B-----5:R-:W-:Y:S01]  /*c720*/  LEA R18, P6, R3, R2, 0x2 ;  /* 0x0000000203127211 */ /* 0x020fe200078c10ff */
[----:B------:R-:W-:Y:S01]  /*c730*/  @P1 STG.E desc[UR12][R36.64], R13 ;  /* 0x0000000d24001986 */ /* 0x000fe2000c10190c */
[----:B------:R-:W-:Y:S02]  /*c740*/  LOP3.LUT R4, R16, 0x28, RZ, 0xfc, !PT ;  /* 0x0000002810047812 */ /* 0x000fe400078efcff */
[----:B------:R-:W-:-:S02]  /*c750*/  ISETP.LT.AND P5, PT, R38, R157, !P0 ;  /* 0x0000009d2600720c */ /* 0x000fc400047a1270 */
[----:B------:R-:W-:Y:S01]  /*c760*/  LEA.HI.X.SX32 R19, R3, R0, 0x2, P6 ;  /* 0x0000000003137211 */ /* 0x000fe200030f16ff */
[C---:B------:R-:W-:Y:S01]  /*c770*/  VIADD R3, R17.reuse, UR5 ;  /* 0x0000000511037c36 */ /* 0x040fe20008000000 */
[-C--:B------:R-:W-:Y:S02]  /*c780*/  ISETP.LT.AND P1, PT, R4, R157.reuse, !P0 ;  /* 0x0000009d0400720c */ /* 0x080fe40004721270 */
[C---:B------:R-:W-:Y:S01]  /*c790*/  LEA R38, P6, R17.reuse, R2, 0x2 ;  /* 0x0000000211267211 */ /* 0x040fe200078c10ff */
[----:B------:R5:W-:Y:S01]  /*c7a0*/  @P4 STG.E desc[UR12][R18.64], R6 ;  /* 0x0000000612004986 */ /* 0x000be2000c10190c */
[----:B------:R-:W-:Y:S02]  /*c7b0*/  LOP3.LUT R4, R16, 0x29, RZ, 0xfc, !PT ;  /* 0x0000002910047812 */ /* 0x000fe400078efcff */
[----:B------:R-:W-:Y:S01]  /*c7c0*/  LEA.HI.X.SX32 R39, R17, R0, 0x2, P6 ;  /* 0x0000000011277211 */ /* 0x000fe200030f16ff */
[----:B------:R-:W-:Y:S01]  /*c7d0*/  VIADD R17, R3, UR5 ;  /* 0x0000000503117c36 */ /* 0x000fe20008000000 */
[----:B------:R-:W-:-:S02]  /*c7e0*/  ISETP.LT.AND P4, PT, R4, R157, !P0 ;  /* 0x0000009d0400720c */ /* 0x000fc40004781270 */
[----:B--2---:R-:W-:Y:S01]  /*c7f0*/  LOP3.LUT R12, R16, 0x2a, RZ, 0xfc, !PT ;  /* 0x0000002a100c7812 */ /* 0x004fe200078efcff */
[----:B------:R-:W-:Y:S01]  /*c800*/  @P2 STG.E desc[UR12][R38.64], R14 ;  /* 0x0000000e26002986 */ /* 0x000fe2000c10190c */
[C---:B------:R-:W-:Y:S02]  /*c810*/  LEA R4, P6, R3.reuse, R2, 0x2 ;  /* 0x0000000203047211 */ /* 0x040fe400078c10ff */
[-C--:B------:R-:W-:Y:S02]  /*c820*/  ISETP.LT.AND P2, PT, R12, R157.reuse, !P0 ;  /* 0x0000009d0c00720c */ /* 0x080fe40004741270 */
[----:B-1----:R-:W-:Y:S01]  /*c830*/  LEA.HI.X.SX32 R5, R3, R0, 0x2, P6 ;  /* 0x0000000003057211 */ /* 0x002fe200030f16ff */
[C---:B------:R-:W-:Y:S01]  /*c840*/  VIADD R3, R17.reuse, UR5 ;  /* 0x0000000511037c36 */ /* 0x040fe20008000000 */
[C---:B------:R-:W-:Y:S02]  /*c850*/  LEA R12, P6, R17.reuse, R2, 0x2 ;  /* 0x00000002110c7211 */ /* 0x040fe400078c10ff */
[----:B-----5:R-:W-:Y:S01]  /*c860*/  LOP3.LUT R6, R16, 0x2b, RZ, 0xfc, !PT ;  /* 0x0000002b10067812 */ /* 0x020fe200078efcff */
[----:B------:R1:W-:Y:S01]  /*c870*/  @P3 STG.E desc[UR12][R4.64], R7 ;  /* 0x0000000704003986 */ /* 0x0003e2000c10190c */
[----:B------:R-:W-:Y:S01]  /*c880*/  LEA.HI.X.SX32 R13, R17, R0, 0x2, P6 ;  /* 0x00000000110d7211 */ /* 0x000fe200030f16ff */
[----:B------:R-:W-:Y:S01]  /*c890*/  VIADD R17, R3, UR5 ;  /* 0x0000000503117c36 */ /* 0x000fe20008000000 */
[----:B------:R-:W-:-:S02]  /*c8a0*/  ISETP.LT.AND P3, PT, R6, R157, !P0 ;  /* 0x0000009d0600720c */ /* 0x000fc40004761270 */
[C---:B------:R-:W-:Y:S01]  /*c8b0*/  LEA R18, P6, R3.reuse, R2, 0x2 ;  /* 0x0000000203127211 */ /* 0x040fe200078c10ff */
[----:B------:R2:W-:Y:S01]  /*c8c0*/  @P5 STG.E desc[UR12][R12.64], R15 ;  /* 0x0000000f0c005986 */ /* 0x0005e2000c10190c */
[----:B------:R-:W-:Y:S02]  /*c8d0*/  LOP3.LUT R6, R16, 0x2c, RZ, 0xfc, !PT ;  /* 0x0000002c10067812 */ /* 0x000fe400078efcff */
[----:B------:R-:W-:Y:S01]  /*c8e0*/  LEA.HI.X.SX32 R19, R3, R0, 0x2, P6 ;  /* 0x0000000003137211 */ /* 0x000fe200030f16ff */
[C---:B------:R-:W-:Y:S01]  /*c8f0*/  VIADD R3, R17.reuse, UR5 ;  /* 0x0000000511037c36 */ /* 0x040fe20008000000 */
[----:B------:R-:W-:Y:S02]  /*c900*/  ISETP.LT.AND P5, PT, R6, R157, !P0 ;  /* 0x0000009d0600720c */ /* 0x000fe400047a1270 */
[----:B------:R-:W-:Y:S01]  /*c910*/  LEA R36, P6, R17, R2, 0x2 ;  /* 0x0000000211247211 */ /* 0x000fe200078c10ff */
[----:B------:R5:W-:Y:S01]  /*c920*/  @P1 STG.E desc[UR12][R18.64], R8 ;  /* 0x0000000812001986 */ /* 0x000be2000c10190c */
[----:B------:R-:W-:Y:S01]  /*c930*/  LOP3.LUT R6, R16, 0x2d, RZ, 0xfc, !PT ;  /* 0x0000002d10067812 */ /* 0x000fe200078efcff */
[----:B-1----:R-:W-:Y:S01]  /*c940*/  VIADD R7, R3, UR5 ;  /* 0x0000000503077c36 */ /* 0x002fe20008000000 */
[----:B------:R-:W-:-:S02]  /*c950*/  LEA.HI.X.SX32 R37, R17, R0, 0x2, P6 ;  /* 0x0000000011257211 */ /* 0x000fc400030f16ff */
[-C--:B------:R-:W-:Y:S02]  /*c960*/  ISETP.LT.AND P1, PT, R6, R157.reuse, !P0 ;  /* 0x0000009d0600720c */ /* 0x080fe40004721270 */
[C---:B------:R-:W-:Y:S01]  /*c970*/  LEA R4, P6, R3.reuse, R2, 0x2 ;  /* 0x0000000203047211 */ /* 0x040fe200078c10ff */
[----:B------:R-:W-:Y:S01]  /*c980*/  @P4 STG.E desc[UR12][R36.64], R24 ;  /* 0x0000001824004986 */ /* 0x000fe2000c10190c */
[----:B------:R-:W-:Y:S02]  /*c990*/  LOP3.LUT R6, R16, 0x2e, RZ, 0xfc, !PT ;  /* 0x0000002e10067812 */ /* 0x000fe400078efcff */
[----:B------:R-:W-:Y:S01]  /*c9a0*/  LEA.HI.X.SX32 R5, R3, R0, 0x2, P6 ;  /* 0x0000000003057211 */ /* 0x000fe200030f16ff */
[C---:B------:R-:W-:Y:S01]  /*c9b0*/  VIADD R3, R7.reuse, UR5 ;  /* 0x0000000507037c36 */ /* 0x040fe20008000000 */
[-C--:B------:R-:W-:Y:S02]  /*c9c0*/  ISETP.LT.AND P4, PT, R6, R157.reuse, !P0 ;  /* 0x0000009d0600720c */ /* 0x080fe40004781270 */
[----:B--2---:R-:W-:Y:S01]  /*c9d0*/  LOP3.LUT R12, R16, 0x2f, RZ, 0xfc, !PT ;  /* 0x0000002f100c7812 */ /* 0x004fe200078efcff */
[----:B------:R1:W-:Y:S01]  /*c9e0*/  @P2 STG.E desc[UR12][R4.64], R9 ;  /* 0x0000000904002986 */ /* 0x0003e2000c10190c */
[----:B------:R-:W-:Y:S01]  /*c9f0*/  LEA R6, P6, R7, R2, 0x2 ;  /* 0x0000000207067211 */ /* 0x000fe200078c10ff */
[----:B------:R-:W-:Y:S01]  /*ca00*/  VIADD R15, R3, UR5 ;  /* 0x00000005030f7c36 */ /* 0x000fe20008000000 */
[----:B------:R-:W-:-:S02]  /*ca10*/  ISETP.LT.AND P2, PT, R12, R157, !P0 ;  /* 0x0000009d0c00720c */ /* 0x000fc40004741270 */
[----:B------:R-:W-:Y:S02]  /*ca20*/  LEA.HI.X.SX32 R7, R7, R0, 0x2, P6 ;  /* 0x0000000007077211 */ /* 0x000fe400030f16ff */
[C---:B------:R-:W-:Y:S02]  /*ca30*/  LEA R12, P6, R3.reuse, R2, 0x2 ;  /* 0x00000002030c7211 */ /* 0x040fe400078c10ff */
[C---:B-----5:R-:W-:Y:S01]  /*ca40*/  LOP3.LUT R8, R16.reuse, 0x30, RZ, 0xfc, !PT ;  /* 0x0000003010087812 */ /* 0x060fe200078efcff */
[----:B------:R2:W-:Y:S01]  /*ca50*/  @P3 STG.E desc[UR12][R6.64], R25 ;  /* 0x0000001906003986 */ /* 0x0005e2000c10190c */
[----:B------:R-:W-:Y:S01]  /*ca60*/  LEA.HI.X.SX32 R13, R3, R0, 0x2, P6 ;  /* 0x00000000030d7211 */ /* 0x000fe200030f16ff */
[C---:B------:R-:W-:Y:S01]  /*ca70*/  VIADD R3, R15.reuse, UR5 ;  /* 0x000000050f037c36 */ /* 0x040fe20008000000 */
[C---:B------:R-:W-:Y:S02]  /*ca80*/  LEA R14, P6, R15.reuse, R2, 0x2 ;  /* 0x000000020f0e7211 */ /* 0x040fe400078c10ff */
[----:B-1----:R-:W-:Y:S01]  /*ca90*/  LOP3.LUT R4, R16, 0x31, RZ, 0xfc, !PT ;  /* 0x0000003110047812 */ /* 0x002fe200078efcff */
[----:B------:R1:W-:Y:S01]  /*caa0*/  @P5 STG.E desc[UR12][R12.64], R10 ;  /* 0x0000000a0c005986 */ /* 0x0003e2000c10190c */
[----:B------:R-:W-:-:S02]  /*cab0*/  LEA.HI.X.SX32 R15, R15, R0, 0x2, P6 ;  /* 0x000000000f0f7211 */ /* 0x000fc400030f16ff */
[-C--:B------:R-:W-:Y:S02]  /*cac0*/  ISETP.LT.AND P5, PT, R4, R157.reuse, !P0 ;  /* 0x0000009d0400720c */ /* 0x080fe400047a1270 */
[-C--:B------:R-:W-:Y:S01]  /*cad0*/  ISETP.LT.AND P3, PT, R8, R157.reuse, !P0 ;  /* 0x0000009d0800720c */ /* 0x080fe20004761270 */
[C---:B--2---:R-:W-:Y:S01]  /*cae0*/  VIADD R7, R3.reuse, UR5 ;  /* 0x0000000503077c36 */ /* 0x044fe20008000000 */
[C---:B------:R-:W-:Y:S01]  /*caf0*/  LEA R4, P6, R3.reuse, R2, 0x2 ;  /* 0x0000000203047211 */ /* 0x040fe200078c10ff */
[----:B------:R2:W-:Y:S01]  /*cb00*/  @P1 STG.E desc[UR12][R14.64], R26 ;  /* 0x0000001a0e001986 */ /* 0x0005e2000c10190c */
[----:B------:R-:W-:Y:S02]  /*cb10*/  LOP3.LUT R8, R16, 0x32, RZ, 0xfc, !PT ;  /* 0x0000003210087812 */ /* 0x000fe400078efcff */
[----:B------:R-:W-:Y:S01]  /*cb20*/  LEA.HI.X.SX32 R5, R3, R0, 0x2, P6 ;  /* 0x0000000003057211 */ /* 0x000fe200030f16ff */
[----:B------:R-:W-:Y:S01]  /*cb30*/  VIADD R3, R7, UR5 ;  /* 0x0000000507037c36 */ /* 0x000fe20008000000 */
[----:B------:R-:W-:-:S02]  /*cb40*/  ISETP.LT.AND P1, PT, R8, R157, !P0 ;  /* 0x0000009d0800720c */ /* 0x000fc40004721270 */
[----:B------:R-:W-:Y:S01]  /*cb50*/  LOP3.LUT R8, R16, 0x33, RZ, 0xfc, !PT ;  /* 0x0000003310087812 */ /* 0x000fe200078efcff */
[----:B------:R5:W-:Y:S01]  /*cb60*/  @P4 STG.E desc[UR12][R4.64], R11 ;  /* 0x0000000b04004986 */ /* 0x000be2000c10190c */
[----:B------:R-:W-:Y:S01]  /*cb70*/  LEA R6, P6, R7, R2, 0x2 ;  /* 0x0000000207067211 */ /* 0x000fe200078c10ff */
[----:B-1----:R-:W-:Y:S01]  /*cb80*/  VIADD R13, R3, UR5 ;  /* 0x00000005030d7c36 */ /* 0x002fe20008000000 */
[----:B------:R-:W-:Y:S02]  /*cb90*/  ISETP.LT.AND P4, PT, R8, R157, !P0 ;  /* 0x0000009d0800720c */ /* 0x000fe40004781270 */
[----:B------:R-:W-:Y:S02]  /*cba0*/  LEA.HI.X.SX32 R7, R7, R0, 0x2, P6 ;  /* 0x0000000007077211 */ /* 0x000fe400030f16ff */
[C---:B------:R-:W-:Y:S02]  /*cbb0*/  LEA R8, P6, R3.reuse, R2, 0x2 ;  /* 0x0000000203087211 */ /* 0x040fe400078c10ff */
[----:B------:R-:W-:Y:S01]  /*cbc0*/  LOP3.LUT R10, R16, 0x34, RZ, 0xfc, !PT ;  /* 0x00000034100a7812 */ /* 0x000fe200078efcff */
[----:B------:R1:W-:Y:S01]  /*cbd0*/  @P2 STG.E desc[UR12][R6.64], R27 ;  /* 0x0000001b06002986 */ /* 0x0003e2000c10190c */
[----:B------:R-:W-:Y:S01]  /*cbe0*/  LEA.HI.X.SX32 R9, R3, R0, 0x2, P6 ;  /* 0x0000000003097211 */ /* 0x000fe200030f16ff */
[C---:B------:R-:W-:Y:S01]  /*cbf0*/  VIADD R3, R13.reuse, UR5 ;  /* 0x000000050d037c36 */ /* 0x040fe20008000000 */
[----:B------:R-:W-:-:S02]  /*cc00*/  LEA R12, P6, R13, R2, 0x2 ;  /* 0x000000020d0c7211 */ /* 0x000fc400078c10ff */
[----:B------:R-:W-:Y:S01]  /*cc10*/  ISETP.LT.AND P2, PT, R10, R157, !P0 ;  /* 0x0000009d0a00720c */ /* 0x000fe20004741270 */
[----:B--2---:R-:W-:Y:S01]  /*cc20*/  VIADD R15, R3, UR5 ;  /* 0x00000005030f7c36 */ /* 0x004fe20008000000 */
[----:B------:R2:W-:Y:S01]  /*cc30*/  @P3 STG.E desc[UR12][R8.64], R20 ;  /* 0x0000001408003986 */ /* 0x0005e2000c10190c */
[----:B------:R-:W-:Y:S02]  /*cc40*/  LEA.HI.X.SX32 R13, R13, R0, 0x2, P6 ;  /* 0x000000000d0d7211 */ /* 0x000fe400030f16ff */
[-C--:B-----5:R-:W-:Y:S02]  /*cc50*/  LEA R4, P6, R3, R2.reuse, 0x2 ;  /* 0x0000000203047211 */ /* 0x0a0fe400078c10ff */
[C---:B------:R-:W-:Y:S01]  /*cc60*/  LEA R10, P3, R15.reuse, R2, 0x2 ;  /* 0x000000020f0a7211 */ /* 0x040fe200078610ff */
[----:B---3--:R-:W-:Y:S01]  /*cc70*/  @P5 STG.E desc[UR12][R12.64], R28 ;  /* 0x0000001c0c005986 */ /* 0x008fe2000c10190c */
[----:B------:R-:W-:Y:S02]  /*cc80*/  LOP3.LUT R18, R16, 0x35, RZ, 0xfc, !PT ;  /* 0x0000003510127812 */ /* 0x000fe400078efcff */
[CC--:B------:R-:W-:Y:S01]  /*cc90*/  LEA.HI.X.SX32 R11, R15.reuse, R0.reuse, 0x2, P3 ;  /* 0x000000000f0b7211 */ /* 0x0c0fe200018f16ff */
[----:B------:R-:W-:Y:S01]  /*cca0*/  VIADD R15, R15, UR5 ;  /* 0x000000050f0f7c36 */ /* 0x000fe20008000000 */
[----:B------:R-:W-:-:S02]  /*ccb0*/  LEA.HI.X.SX32 R5, R3, R0, 0x2, P6 ;  /* 0x0000000003057211 */ /* 0x000fc400030f16ff */
[----:B------:R-:W-:Y:S01]  /*ccc0*/  ISETP.LT.AND P5, PT, R18, R157, !P0 ;  /* 0x0000009d1200720c */ /* 0x000fe200047a1270 */
[C---:B------:R-:W-:Y:S01]  /*ccd0*/  VIADD R3, R15.reuse, UR5 ;  /* 0x000000050f037c36 */ /* 0x040fe20008000000 */
[----:B------:R-:W-:Y:S01]  /*cce0*/  LOP3.LUT R14, R16, 0x36, RZ, 0xfc, !PT ;  /* 0x00000036100e7812 */ /* 0x000fe200078efcff */
[----:B------:R3:W-:Y:S01]  /*ccf0*/  @P1 STG.E desc[UR12][R4.64], R21 ;  /* 0x0000001504001986 */ /* 0x0007e2000c10190c */
[-C--:B-1----:R-:W-:Y:S02]  /*cd00*/  LEA R6, P1, R15, R2.reuse, 0x2 ;  /* 0x000000020f067211 */ /* 0x082fe400078210ff */
[----:B--2---:R-:W-:Y:S01]  /*cd10*/  LEA R8, P6, R3, R2, 0x2 ;  /* 0x0000000203087211 */ /* 0x004fe200078c10ff */
[----:B------:R1:W-:Y:S01]  /*cd20*/  @P4 STG.E desc[UR12][R10.64], R29 ;  /* 0x0000001d0a004986 */ /* 0x0003e2000c10190c */
[-C--:B------:R-:W-:Y:S02]  /*cd30*/  LEA.HI.X.SX32 R7, R15, R0.reuse, 0x2, P1 ;  /* 0x000000000f077211 */ /* 0x080fe400008f16ff */
[----:B------:R-:W-:-:S02]  /*cd40*/  LEA.HI.X.SX32 R9, R3, R0, 0x2, P6 ;  /* 0x0000000003097211 */ /* 0x000fc400030f16ff */
[-C--:B------:R-:W-:Y:S01]  /*cd50*/  ISETP.LT.AND P3, PT, R14, R157.reuse, !P0 ;  /* 0x0000009d0e00720c */ /* 0x080fe20004761270 */
[----:B------:R-:W-:Y:S01]  /*cd60*/  @P2 STG.E desc[UR12][R6.64], R22 ;  /* 0x0000001606002986 */ /* 0x000fe2000c10190c */
[C---:B------:R-:W-:Y:S01]  /*cd70*/  LOP3.LUT R14, R16.reuse, 0x37, RZ, 0xfc, !PT ;  /* 0x00000037100e7812 */ /* 0x040fe200078efcff */
[----:B---3--:R-:W-:Y:S01]  /*cd80*/  VIADD R5, R3, UR5 ;  /* 0x0000000503057c36 */ /* 0x008fe20008000000 */
[----:B------:R-:W-:Y:S01]  /*cd90*/  LOP3.LUT R12, R16, 0x38, RZ, 0xfc, !PT ;  /* 0x00000038100c7812 */ /* 0x000fe200078efcff */
[----:B------:R2:W-:Y:S01]  /*cda0*/  @P5 STG.E desc[UR12][R8.64], R30 ;  /* 0x0000001e08005986 */ /* 0x0005e2000c10190c */
[-C--:B------:R-:W-:Y:S01]  /*cdb0*/  ISETP.LT.AND P4, PT, R14, R157.reuse, !P0 ;  /* 0x0000009d0e00720c */ /* 0x080fe20004781270 */
[C---:B------:R-:W-:Y:S01]  /*cdc0*/  VIADD R3, R5.reuse, UR5 ;  /* 0x0000000505037c36 */ /* 0x040fe20008000000 */
[----:B------:R-:W-:Y:S02]  /*cdd0*/  LEA R4, P2, R5, R2, 0x2 ;  /* 0x0000000205047211 */ /* 0x000fe400078410ff */
[----:B------:R-:W-:-:S02]  /*cde0*/  ISETP.LT.AND P1, PT, R12, R157, !P0 ;  /* 0x0000009d0c00720c */ /* 0x000fc40004721270 */
[----:B-1----:R-:W-:Y:S02]  /*cdf0*/  LEA R10, P5, R3, R2, 0x2 ;  /* 0x00000002030a7211 */ /* 0x002fe400078a10ff */
[-C--:B------:R-:W-:Y:S02]  /*ce00*/  LEA.HI.X.SX32 R5, R5, R0.reuse, 0x2, P2 ;  /* 0x0000000005057211 */ /* 0x080fe400010f16ff */
[C---:B------:R-:W-:Y:S01]  /*ce10*/  LEA.HI.X.SX32 R11, R3.reuse, R0, 0x2, P5 ;  /* 0x00000000030b7211 */ /* 0x040fe200028f16ff */
[----:B------:R-:W-:Y:S01]  /*ce20*/  VIADD R3, R3, UR5 ;  /* 0x0000000503037c36 */ /* 0x000fe20008000000 */
[C---:B------:R-:W-:Y:S01]  /*ce30*/  LOP3.LUT R14, R16.reuse, 0x39, RZ, 0xfc, !PT ;  /* 0x00000039100e7812 */ /* 0x040fe200078efcff */
[----:B------:R1:W-:Y:S01]  /*ce40*/  @P3 STG.E desc[UR12][R4.64], R23 ;  /* 0x0000001704003986 */ /* 0x0003e2000c10190c */
[----:B------:R-:W-:Y:S01]  /*ce50*/  LOP3.LUT R12, R16, 0x3a, RZ, 0xfc, !PT ;  /* 0x0000003a100c7812 */ /* 0x000fe200078efcff */
[C---:B--2---:R-:W-:Y:S01]  /*ce60*/  VIADD R9, R3.reuse, UR5 ;  /* 0x0000000503097c36 */ /* 0x044fe20008000000 */
[----:B------:R-:W-:Y:S01]  /*ce70*/  LEA R6, P3, R3, R2, 0x2 ;  /* 0x0000000203067211 */ /* 0x000fe200078610ff */
[----:B------:R2:W-:Y:S01]  /*ce80*/  @P4 STG.E desc[UR12][R10.64], R31 ;  /* 0x0000001f0a004986 */ /* 0x0005e2000c10190c */
[----:B------:R-:W-:-:S02]  /*ce90*/  ISETP.LT.AND P2, PT, R14, R157, !P0 ;  /* 0x0000009d0e00720c */ /* 0x000fc40004741270 */
[----:B------:R-:W-:Y:S01]  /*cea0*/  LEA.HI.X.SX32 R7, R3, R0, 0x2, P3 ;  /* 0x0000000003077211 */ /* 0x000fe200018f16ff */
[C---:B------:R-:W-:Y:S01]  /*ceb0*/  VIADD R3, R9.reuse, UR5 ;  /* 0x0000000509037c36 */ /* 0x040fe20008000000 */
[----:B------:R-:W-:Y:S02]  /*cec0*/  ISETP.LT.AND P5, PT, R12, R157, !P0 ;  /* 0x0000009d0c00720c */ /* 0x000fe400047a1270 */
[-C--:B------:R-:W-:Y:S01]  /*ced0*/  LEA R8, P6, R9, R2.reuse, 0x2 ;  /* 0x0000000209087211 */ /* 0x080fe200078c10ff */
[----:B----4-:R3:W-:Y:S01]  /*cee0*/  @P1 STG.E desc[UR12][R6.64], R32 ;  /* 0x0000002006001986 */ /* 0x0107e2000c10190c */
[C---:B------:R-:W-:Y:S02]  /*cef0*/  LOP3.LUT R12, R16.reuse, 0x3c, RZ, 0xfc, !PT ;  /* 0x0000003c100c7812 */ /* 0x040fe400078efcff */
[C---:B-1----:R-:W-:Y:S01]  /*cf00*/  LEA R4, P1, R3.reuse, R2, 0x2 ;  /* 0x0000000203047211 */ /* 0x042fe200078210ff */
[----:B--2---:R-:W-:Y:S01]  /*cf10*/  VIADD R11, R3, UR5 ;  /* 0x00000005030b7c36 */ /* 0x004fe20008000000 */
[----:B------:R-:W-:-:S02]  /*cf20*/  LOP3.LUT R14, R16, 0x3b, RZ, 0xfc, !PT ;  /* 0x0000003b100e7812 */ /* 0x000fc400078efcff */
[----:B------:R-:W-:Y:S01]  /*cf30*/  LEA.HI.X.SX32 R9, R9, R0, 0x2, P6 ;  /* 0x0000000009097211 */ /* 0x000fe200030f16ff */
[----:B------:R-:W-:Y:S01]  /*cf40*/  VIADD R13, R11, UR5 ;  /* 0x000000050b0d7c36 */ /* 0x000fe20008000000 */
[-C--:B------:R-:W-:Y:S02]  /*cf50*/  ISETP.LT.AND P3, PT, R12, R157.reuse, !P0 ;  /* 0x0000009d0c00720c */ /* 0x080fe40004761270 */
[----:B------:R-:W-:Y:S01]  /*cf60*/  LOP3.LUT R12, R16, 0x3d, RZ, 0xfc, !PT ;  /* 0x0000003d100c7812 */ /* 0x000fe200078efcff */
[----:B------:R-:W-:Y:S01]  /*cf70*/  VIADD R15, R13, UR5 ;  /* 0x000000050d0f7c36 */ /* 0x000fe20008000000 */
[----:B------:R-:W-:Y:S01]  /*cf80*/  LEA R10, P6, R11, R2, 0x2 ;  /* 0x000000020b0a7211 */ /* 0x000fe200078c10ff */
[----:B------:R1:W-:Y:S01]  /*cf90*/  @P2 STG.E desc[UR12][R8.64], R236 ;  /* 0x000000ec08002986 */ /* 0x0003e2000c10190c */
[----:B------:R-:W-:Y:S01]  /*cfa0*/  LEA.HI.X.SX32 R5, R3, R0, 0x2, P1 ;  /* 0x0000000003057211 */ /* 0x000fe200008f16ff */
[----:B------:R-:W-:Y:S01]  /*cfb0*/  VIADD R3, R15, UR5 ;  /* 0x000000050f037c36 */ /* 0x000fe20008000000 */
[----:B------:R-:W-:-:S02]  /*cfc0*/  ISETP.LT.AND P4, PT, R14, R157, !P0 ;  /* 0x0000009d0e00720c */ /* 0x000fc40004781270 */
[----:B---3--:R-:W-:Y:S01]  /*cfd0*/  LEA R6, P1, R13, R2, 0x2 ;  /* 0x000000020d067211 */ /* 0x008fe200078210ff */
[----:B------:R2:W-:Y:S01]  /*cfe0*/  @P5 STG.E desc[UR12][R4.64], R33 ;  /* 0x0000002104005986 */ /* 0x0005e2000c10190c */
[C---:B------:R-:W-:Y:S02]  /*cff0*/  LOP3.LUT R14, R16.reuse, 0x3e, RZ, 0xfc, !PT ;  /* 0x0000003e100e7812 */ /* 0x040fe400078efcff */
[----:B------:R-:W-:Y:S02]  /*d000*/  LOP3.LUT R16, R16, 0x3f, RZ, 0xfc, !PT ;  /* 0x0000003f10107812 */ /* 0x000fe400078efcff */
[----:B------:R-:W-:Y:S02]  /*d010*/  ISETP.LT.AND P2, PT, R12, R157, !P0 ;  /* 0x0000009d0c00720c */ /* 0x000fe40004741270 */
[----:B------:R-:W-:Y:S02]  /*d020*/  LEA.HI.X.SX32 R11, R11, R0, 0x2, P6 ;  /* 0x000000000b0b7211 */ /* 0x000fe400030f16ff */
[----:B------:R-:W-:-:S02]  /*d030*/  LEA R12, P6, R15, R2, 0x2 ;  /* 0x000000020f0c7211 */ /* 0x000fc400078c10ff */
[-C--:B------:R-:W-:Y:S01]  /*d040*/  LEA.HI.X.SX32 R7, R13, R0.reuse, 0x2, P1 ;  /* 0x000000000d077211 */ /* 0x080fe200008f16ff */
[----:B------:R2:W-:Y:S01]  /*d050*/  @P4 STG.E desc[UR12][R10.64], R237 ;  /* 0x000000ed0a004986 */ /* 0x0005e2000c10190c */
[-C--:B------:R-:W-:Y:S02]  /*d060*/  ISETP.LT.AND P1, PT, R14, R157.reuse, !P0 ;  /* 0x0000009d0e00720c */ /* 0x080fe40004721270 */
[----:B------:R-:W-:Y:S01]  /*d070*/  ISETP.LT.AND P0, PT, R16, R157, !P0 ;  /* 0x0000009d1000720c */ /* 0x000fe20004701270 */
[----:B------:R2:W-:Y:S01]  /*d080*/  @P3 STG.E desc[UR12][R6.64], R34 ;  /* 0x0000002206003986 */ /* 0x0005e2000c10190c */
[----:B------:R-:W-:Y:S01]  /*d090*/  LEA.HI.X.SX32 R13, R15, R0, 0x2, P6 ;  /* 0x000000000f0d7211 */ /* 0x000fe200030f16ff */
[C---:B------:R-:W-:Y:S01]  /*d0a0*/  VIADD R15, R3.reuse, UR5 ;  /* 0x00000005030f7c36 */ /* 0x040fe20008000000 */
[----:B-1----:R-:W-:-:S03]  /*d0b0*/  LEA R8, P6, R3, R2, 0x2 ;  /* 0x0000000203087211 */ /* 0x002fc600078c10ff */
[----:B------:R2:W-:Y:S01]  /*d0c0*/  @P2 STG.E desc[UR12][R12.64], R238 ;  /* 0x000000ee0c002986 */ /* 0x0005e2000c10190c */
[----:B------:R-:W-:Y:S02]  /*d0d0*/  LEA.HI.X.SX32 R9, R3, R0, 0x2, P6 ;  /* 0x0000000003097211 */ /* 0x000fe400030f16ff */
[----:B------:R-:W-:-:S03]  /*d0e0*/  LEA R2, P6, R15, R2, 0x2 ;  /* 0x000000020f027211 */ /* 0x000fc600078c10ff */
[----:B------:R2:W-:Y:S01]  /*d0f0*/  @P1 STG.E desc[UR12][R8.64], R35 ;  /* 0x0000002308001986 */ /* 0x0005e2000c10190c */
[----:B------:R-:W-:Y:S01]  /*d100*/  LEA.HI.X.SX32 R3, R15, R0, 0x2, P6 ;  /* 0x000000000f037211 */ /* 0x000fe200030f16ff */
[----:B------:R-:W-:Y:S08]  /*d110*/  @!P0 EXIT ;  /* 0x000000000000894d */ /* 0x000ff00003800000 */
[----:B------:R-:W-:Y:S01]  /*d120*/  STG.E desc[UR12][R2.64], R239 ;  /* 0x000000ef02007986 */ /* 0x000fe2000c10190c */
[----:B------:R-:W-:Y:S05]  /*d130*/  EXIT ;  /* 0x000000000000794d */ /* 0x000fea0003800000 */
.L_x_2:
[----:B------:R-:W-:-:S00]  /*d140*/  BRA `(.L_x_2) ;  /* 0xfffffffc00fc7947 */ /* 0x000fc0000383ffff */
[----:B------:R-:W-:-:S00]  /*d150*/  NOP ;  /* 0x0000000000007918 */ /* 0x000fc00000000000 */
        /* <DEDUP_REMOVED lines=10> */
.L_x_3:


//--------------------- .nv.shared.matmul_kernel  --------------------------
	.section	.nv.shared.matmul_kernel,"aw",@nobits
	.sectionflags	@""
	.align	16
	.zero		1024


//--------------------- .nv.shared.reserved.0     --------------------------
	.section	.nv.shared.reserved.0,"aw",@nobits
	.weak		__nv_reservedSMEM_offset_0_alias
	.size		__nv_reservedSMEM_offset_0_alias, 0, 0
	.other		__nv_reservedSMEM_offset_0_alias,@"STO_CUDA_RESERVED_SHARED STV_DEFAULT"
__nv_reservedSMEM_offset_0_alias:
	.zero		0


//--------------------- .nv.constant0.matmul_kernel --------------------------
	.section	.nv.constant0.matmul_kernel,"a",@progbits
	.sectionflags	@""
	.align	4
.nv.constant0.matmul_kernel:
	.zero		608


//--------------------- SYMBOLS --------------------------

	.type		.nv.reservedSmem.offset0,@object
	.size		.nv.reservedSmem.offset0,0x4
